//
// Generated by NVIDIA NVVM Compiler
//
// Compiler Build ID: CL-36424714
// Cuda compilation tools, release 13.0, V13.0.88
// Based on NVVM 20.0.0
//

.version 9.0
.target sm_100
.address_size 64

	// .globl	_Z9mv_reducePKfS0_Pfii
.extern .shared .align 16 .b8 sharedSum[];
.extern .shared .align 16 .b8 warpSum[];

.visible .entry _Z9mv_reducePKfS0_Pfii(
	.param .u64 .ptr .align 1 _Z9mv_reducePKfS0_Pfii_param_0,
	.param .u64 .ptr .align 1 _Z9mv_reducePKfS0_Pfii_param_1,
	.param .u64 .ptr .align 1 _Z9mv_reducePKfS0_Pfii_param_2,
	.param .u32 _Z9mv_reducePKfS0_Pfii_param_3,
	.param .u32 _Z9mv_reducePKfS0_Pfii_param_4
)
{
	.reg .pred 	%p<8>;
	.reg .b32 	%r<19>;
	.reg .b32 	%f<12>;
	.reg .b64 	%rd<13>;

	ld.param.u64 	%rd1, [_Z9mv_reducePKfS0_Pfii_param_0];
	ld.param.u64 	%rd2, [_Z9mv_reducePKfS0_Pfii_param_1];
	ld.param.u64 	%rd3, [_Z9mv_reducePKfS0_Pfii_param_2];
	ld.param.u32 	%r8, [_Z9mv_reducePKfS0_Pfii_param_3];
	ld.param.u32 	%r9, [_Z9mv_reducePKfS0_Pfii_param_4];
	mov.u32 	%r1, %tid.x;
	mov.u32 	%r10, %ctaid.x;
	mov.u32 	%r18, %ntid.x;
	mad.lo.s32 	%r3, %r10, %r18, %r1;
	div.s32 	%r4, %r3, %r9;
	setp.ge.u32 	%p1, %r1, %r18;
	shl.b32 	%r11, %r1, 2;
	mov.u32 	%r12, sharedSum;
	add.s32 	%r5, %r12, %r11;
	@%p1 bra 	$L__BB0_2;
	mov.b32 	%r13, 0;
	st.shared.u32 	[%r5], %r13;
$L__BB0_2:
	bar.sync 	0;
	setp.ge.s32 	%p2, %r4, %r8;
	@%p2 bra 	$L__BB0_11;
	setp.lt.s32 	%p3, %r9, 0;
	mov.f32 	%f11, 0f00000000;
	@%p3 bra 	$L__BB0_5;
	rem.s32 	%r14, %r3, %r9;
	mad.lo.s32 	%r15, %r4, %r9, %r14;
	cvta.to.global.u64 	%rd4, %rd1;
	mul.wide.s32 	%rd5, %r15, 4;
	add.s64 	%rd6, %rd4, %rd5;
	ld.global.nc.f32 	%f4, [%rd6];
	cvta.to.global.u64 	%rd7, %rd2;
	mul.wide.s32 	%rd8, %r14, 4;
	add.s64 	%rd9, %rd7, %rd8;
	ld.global.nc.f32 	%f5, [%rd9];
	mul.f32 	%f11, %f4, %f5;
$L__BB0_5:
	st.shared.f32 	[%r5], %f11;
	setp.lt.u32 	%p4, %r18, 2;
	@%p4 bra 	$L__BB0_9;
$L__BB0_6:
	shr.u32 	%r7, %r18, 1;
	bar.sync 	0;
	setp.ge.u32 	%p5, %r1, %r7;
	@%p5 bra 	$L__BB0_8;
	shl.b32 	%r16, %r7, 2;
	add.s32 	%r17, %r5, %r16;
	ld.shared.f32 	%f6, [%r17];
	ld.shared.f32 	%f7, [%r5];
	add.f32 	%f8, %f6, %f7;
	st.shared.f32 	[%r5], %f8;
$L__BB0_8:
	setp.gt.u32 	%p6, %r18, 3;
	mov.u32 	%r18, %r7;
	@%p6 bra 	$L__BB0_6;
$L__BB0_9:
	setp.ne.s32 	%p7, %r1, 0;
	@%p7 bra 	$L__BB0_11;
	cvta.to.global.u64 	%rd10, %rd3;
	mul.wide.s32 	%rd11, %r4, 4;
	add.s64 	%rd12, %rd10, %rd11;
	ld.shared.f32 	%f9, [sharedSum];
	atom.global.add.f32 	%f10, [%rd12], %f9;
$L__BB0_11:
	ret;

}
	// .globl	_Z23mv_warpReduceNoRollOverPKfS0_Pfii
.visible .entry _Z23mv_warpReduceNoRollOverPKfS0_Pfii(
	.param .u64 .ptr .align 1 _Z23mv_warpReduceNoRollOverPKfS0_Pfii_param_0,
	.param .u64 .ptr .align 1 _Z23mv_warpReduceNoRollOverPKfS0_Pfii_param_1,
	.param .u64 .ptr .align 1 _Z23mv_warpReduceNoRollOverPKfS0_Pfii_param_2,
	.param .u32 _Z23mv_warpReduceNoRollOverPKfS0_Pfii_param_3,
	.param .u32 _Z23mv_warpReduceNoRollOverPKfS0_Pfii_param_4
)
{
	.reg .pred 	%p<17>;
	.reg .b32 	%r<59>;
	.reg .b32 	%f<28>;
	.reg .b64 	%rd<13>;

	ld.param.u64 	%rd1, [_Z23mv_warpReduceNoRollOverPKfS0_Pfii_param_0];
	ld.param.u64 	%rd2, [_Z23mv_warpReduceNoRollOverPKfS0_Pfii_param_1];
	ld.param.u64 	%rd3, [_Z23mv_warpReduceNoRollOverPKfS0_Pfii_param_2];
	ld.param.u32 	%r7, [_Z23mv_warpReduceNoRollOverPKfS0_Pfii_param_3];
	ld.param.u32 	%r6, [_Z23mv_warpReduceNoRollOverPKfS0_Pfii_param_4];
	mov.u32 	%r8, %tid.x;
	mov.u32 	%r9, %ctaid.x;
	mov.u32 	%r10, %ntid.x;
	mad.lo.s32 	%r1, %r9, %r10, %r8;
	add.s32 	%r11, %r10, %r6;
	add.s32 	%r12, %r11, -1;
	div.u32 	%r13, %r12, %r10;
	mul.lo.s32 	%r14, %r13, %r10;
	div.u32 	%r2, %r9, %r13;
	rem.s32 	%r3, %r1, %r14;
	shr.s32 	%r15, %r1, 31;
	shr.u32 	%r16, %r15, 27;
	add.s32 	%r17, %r1, %r16;
	and.b32  	%r18, %r17, -32;
	sub.s32 	%r4, %r1, %r18;
	shr.s32 	%r19, %r3, 31;
	shr.u32 	%r20, %r19, 27;
	add.s32 	%r21, %r3, %r20;
	shr.s32 	%r22, %r21, 5;
	shr.u32 	%r23, %r22, 27;
	add.s32 	%r24, %r22, %r23;
	and.b32  	%r25, %r24, -32;
	sub.s32 	%r26, %r22, %r25;
	shr.u32 	%r27, %r10, 5;
	rem.u32 	%r5, %r26, %r27;
	setp.gt.s32 	%p1, %r2, %r7;
	@%p1 bra 	$L__BB1_8;
	setp.gt.s32 	%p2, %r1, 31;
	@%p2 bra 	$L__BB1_3;
	shl.b32 	%r28, %r1, 2;
	mov.u32 	%r29, warpSum;
	add.s32 	%r30, %r29, %r28;
	mov.b32 	%r31, 0;
	st.shared.u32 	[%r30], %r31;
$L__BB1_3:
	setp.lt.s32 	%p3, %r3, %r6;
	selp.f32 	%f3, 0f3F800000, 0f00000000, %p3;
	mad.lo.s32 	%r32, %r2, %r6, %r3;
	cvta.to.global.u64 	%rd4, %rd1;
	mul.wide.s32 	%rd5, %r32, 4;
	add.s64 	%rd6, %rd4, %rd5;
	ld.global.nc.f32 	%f4, [%rd6];
	mul.f32 	%f5, %f4, %f3;
	cvta.to.global.u64 	%rd7, %rd2;
	mul.wide.s32 	%rd8, %r3, 4;
	add.s64 	%rd9, %rd7, %rd8;
	ld.global.nc.f32 	%f6, [%rd9];
	mul.f32 	%f7, %f5, %f6;
	mov.b32 	%r33, %f7;
	shfl.sync.down.b32	%r34|%p4, %r33, 16, 31, -1;
	mov.b32 	%f8, %r34;
	add.f32 	%f9, %f7, %f8;
	mov.b32 	%r35, %f9;
	shfl.sync.down.b32	%r36|%p5, %r35, 8, 31, -1;
	mov.b32 	%f10, %r36;
	add.f32 	%f11, %f9, %f10;
	mov.b32 	%r37, %f11;
	shfl.sync.down.b32	%r38|%p6, %r37, 4, 31, -1;
	mov.b32 	%f12, %r38;
	add.f32 	%f13, %f11, %f12;
	mov.b32 	%r39, %f13;
	shfl.sync.down.b32	%r40|%p7, %r39, 2, 31, -1;
	mov.b32 	%f14, %r40;
	add.f32 	%f15, %f13, %f14;
	mov.b32 	%r41, %f15;
	shfl.sync.down.b32	%r42|%p8, %r41, 1, 31, -1;
	mov.b32 	%f16, %r42;
	add.f32 	%f1, %f15, %f16;
	setp.ne.s32 	%p9, %r4, 0;
	@%p9 bra 	$L__BB1_5;
	shl.b32 	%r43, %r5, 2;
	mov.u32 	%r44, warpSum;
	add.s32 	%r45, %r44, %r43;
	st.shared.f32 	[%r45], %f1;
$L__BB1_5:
	bar.sync 	0;
	setp.ne.s32 	%p10, %r5, 0;
	@%p10 bra 	$L__BB1_8;
	setp.ne.s32 	%p11, %r4, 0;
	shl.b32 	%r46, %r4, 2;
	mov.u32 	%r47, warpSum;
	add.s32 	%r48, %r47, %r46;
	ld.shared.f32 	%f17, [%r48];
	mov.b32 	%r49, %f17;
	shfl.sync.down.b32	%r50|%p12, %r49, 16, 31, -1;
	mov.b32 	%f18, %r50;
	add.f32 	%f19, %f17, %f18;
	mov.b32 	%r51, %f19;
	shfl.sync.down.b32	%r52|%p13, %r51, 8, 31, -1;
	mov.b32 	%f20, %r52;
	add.f32 	%f21, %f19, %f20;
	mov.b32 	%r53, %f21;
	shfl.sync.down.b32	%r54|%p14, %r53, 4, 31, -1;
	mov.b32 	%f22, %r54;
	add.f32 	%f23, %f21, %f22;
	mov.b32 	%r55, %f23;
	shfl.sync.down.b32	%r56|%p15, %r55, 2, 31, -1;
	mov.b32 	%f24, %r56;
	add.f32 	%f25, %f23, %f24;
	mov.b32 	%r57, %f25;
	shfl.sync.down.b32	%r58|%p16, %r57, 1, 31, -1;
	mov.b32 	%f26, %r58;
	add.f32 	%f2, %f25, %f26;
	@%p11 bra 	$L__BB1_8;
	cvta.to.global.u64 	%rd10, %rd3;
	mul.wide.u32 	%rd11, %r2, 4;
	add.s64 	%rd12, %rd10, %rd11;
	atom.global.add.f32 	%f27, [%rd12], %f2;
$L__BB1_8:
	ret;

}
	// .globl	_Z31mv_warpReduceNoRollOverGranularPKfS0_Pfii
.visible .entry _Z31mv_warpReduceNoRollOverGranularPKfS0_Pfii(
	.param .u64 .ptr .align 1 _Z31mv_warpReduceNoRollOverGranularPKfS0_Pfii_param_0,
	.param .u64 .ptr .align 1 _Z31mv_warpReduceNoRollOverGranularPKfS0_Pfii_param_1,
	.param .u64 .ptr .align 1 _Z31mv_warpReduceNoRollOverGranularPKfS0_Pfii_param_2,
	.param .u32 _Z31mv_warpReduceNoRollOverGranularPKfS0_Pfii_param_3,
	.param .u32 _Z31mv_warpReduceNoRollOverGranularPKfS0_Pfii_param_4
)
{
	.reg .pred 	%p<20>;
	.reg .b32 	%r<64>;
	.reg .b32 	%f<29>;
	.reg .b64 	%rd<13>;

	ld.param.u64 	%rd3, [_Z31mv_warpReduceNoRollOverGranularPKfS0_Pfii_param_0];
	ld.param.u64 	%rd5, [_Z31mv_warpReduceNoRollOverGranularPKfS0_Pfii_param_1];
	ld.param.u64 	%rd4, [_Z31mv_warpReduceNoRollOverGranularPKfS0_Pfii_param_2];
	ld.param.u32 	%r12, [_Z31mv_warpReduceNoRollOverGranularPKfS0_Pfii_param_3];
	ld.param.u32 	%r13, [_Z31mv_warpReduceNoRollOverGranularPKfS0_Pfii_param_4];
	cvta.to.global.u64 	%rd6, %rd5;
	mov.u32 	%r14, %tid.x;
	mov.u32 	%r15, %ctaid.x;
	mov.u32 	%r16, %ntid.x;
	mad.lo.s32 	%r1, %r15, %r16, %r14;
	add.s32 	%r17, %r16, %r13;
	add.s32 	%r18, %r17, -1;
	div.u32 	%r19, %r18, %r16;
	mul.lo.s32 	%r20, %r19, %r16;
	div.u32 	%r21, %r15, %r19;
	mul.lo.s32 	%r2, %r21, 5;
	rem.s32 	%r3, %r1, %r20;
	shr.s32 	%r22, %r3, 31;
	shr.u32 	%r23, %r22, 27;
	add.s32 	%r24, %r3, %r23;
	shr.s32 	%r25, %r24, 5;
	shr.u32 	%r26, %r25, 27;
	add.s32 	%r27, %r25, %r26;
	and.b32  	%r28, %r27, -32;
	sub.s32 	%r29, %r25, %r28;
	shr.u32 	%r30, %r16, 5;
	rem.u32 	%r4, %r29, %r30;
	mul.wide.s32 	%rd7, %r3, 4;
	add.s64 	%rd8, %rd6, %rd7;
	ld.global.nc.f32 	%f1, [%rd8];
	setp.gt.s32 	%p1, %r2, %r12;
	@%p1 bra 	$L__BB2_12;
	shr.s32 	%r32, %r1, 31;
	shr.u32 	%r33, %r32, 27;
	add.s32 	%r34, %r1, %r33;
	and.b32  	%r35, %r34, -32;
	sub.s32 	%r5, %r1, %r35;
	shl.b32 	%r36, %r1, 2;
	mov.u32 	%r37, warpSum;
	add.s32 	%r6, %r37, %r36;
	shl.b32 	%r38, %r4, 2;
	add.s32 	%r7, %r37, %r38;
	shl.b32 	%r39, %r5, 2;
	add.s32 	%r8, %r37, %r39;
	cvta.to.global.u64 	%rd1, %rd3;
	cvta.to.global.u64 	%rd2, %rd4;
	mov.b32 	%r63, 0;
$L__BB2_2:
	mov.u32 	%r9, %r63;
	setp.gt.s32 	%p2, %r1, 31;
	add.s32 	%r10, %r9, %r2;
	@%p2 bra 	$L__BB2_4;
	mov.b32 	%r40, 0;
	st.shared.u32 	[%r6], %r40;
$L__BB2_4:
	setp.ge.s32 	%p3, %r3, %r13;
	mov.f32 	%f28, 0f00000000;
	@%p3 bra 	$L__BB2_6;
	mad.lo.s32 	%r41, %r10, %r13, %r3;
	mul.wide.s32 	%rd9, %r41, 4;
	add.s64 	%rd10, %rd1, %rd9;
	ld.global.nc.f32 	%f7, [%rd10];
	fma.rn.f32 	%f28, %f1, %f7, 0f00000000;
$L__BB2_6:
	setp.ne.s32 	%p4, %r5, 0;
	mov.b32 	%r42, %f28;
	shfl.sync.down.b32	%r43|%p5, %r42, 16, 31, -1;
	mov.b32 	%f8, %r43;
	add.f32 	%f9, %f28, %f8;
	mov.b32 	%r44, %f9;
	shfl.sync.down.b32	%r45|%p6, %r44, 8, 31, -1;
	mov.b32 	%f10, %r45;
	add.f32 	%f11, %f9, %f10;
	mov.b32 	%r46, %f11;
	shfl.sync.down.b32	%r47|%p7, %r46, 4, 31, -1;
	mov.b32 	%f12, %r47;
	add.f32 	%f13, %f11, %f12;
	mov.b32 	%r48, %f13;
	shfl.sync.down.b32	%r49|%p8, %r48, 2, 31, -1;
	mov.b32 	%f14, %r49;
	add.f32 	%f15, %f13, %f14;
	mov.b32 	%r50, %f15;
	shfl.sync.down.b32	%r51|%p9, %r50, 1, 31, -1;
	mov.b32 	%f16, %r51;
	add.f32 	%f4, %f15, %f16;
	@%p4 bra 	$L__BB2_8;
	st.shared.f32 	[%r7], %f4;
$L__BB2_8:
	setp.ne.s32 	%p10, %r4, 0;
	bar.sync 	0;
	@%p10 bra 	$L__BB2_11;
	setp.ne.s32 	%p11, %r5, 0;
	ld.shared.f32 	%f17, [%r8];
	mov.b32 	%r52, %f17;
	shfl.sync.down.b32	%r53|%p12, %r52, 16, 31, -1;
	mov.b32 	%f18, %r53;
	add.f32 	%f19, %f17, %f18;
	mov.b32 	%r54, %f19;
	shfl.sync.down.b32	%r55|%p13, %r54, 8, 31, -1;
	mov.b32 	%f20, %r55;
	add.f32 	%f21, %f19, %f20;
	mov.b32 	%r56, %f21;
	shfl.sync.down.b32	%r57|%p14, %r56, 4, 31, -1;
	mov.b32 	%f22, %r57;
	add.f32 	%f23, %f21, %f22;
	mov.b32 	%r58, %f23;
	shfl.sync.down.b32	%r59|%p15, %r58, 2, 31, -1;
	mov.b32 	%f24, %r59;
	add.f32 	%f25, %f23, %f24;
	mov.b32 	%r60, %f25;
	shfl.sync.down.b32	%r61|%p16, %r60, 1, 31, -1;
	mov.b32 	%f26, %r61;
	add.f32 	%f5, %f25, %f26;
	@%p11 bra 	$L__BB2_11;
	mul.wide.s32 	%rd11, %r10, 4;
	add.s64 	%rd12, %rd2, %rd11;
	atom.global.add.f32 	%f27, [%rd12], %f5;
$L__BB2_11:
	add.s32 	%r63, %r9, 1;
	setp.lt.u32 	%p17, %r9, 4;
	add.s32 	%r62, %r10, 1;
	setp.le.s32 	%p18, %r62, %r12;
	and.pred  	%p19, %p17, %p18;
	@%p19 bra 	$L__BB2_2;
$L__BB2_12:
	ret;

}
	// .globl	_Z41mv_warpReduceNoRollOverGranularVectorizedPKfS0_Pfii
.visible .entry _Z41mv_warpReduceNoRollOverGranularVectorizedPKfS0_Pfii(
	.param .u64 .ptr .align 1 _Z41mv_warpReduceNoRollOverGranularVectorizedPKfS0_Pfii_param_0,
	.param .u64 .ptr .align 1 _Z41mv_warpReduceNoRollOverGranularVectorizedPKfS0_Pfii_param_1,
	.param .u64 .ptr .align 1 _Z41mv_warpReduceNoRollOverGranularVectorizedPKfS0_Pfii_param_2,
	.param .u32 _Z41mv_warpReduceNoRollOverGranularVectorizedPKfS0_Pfii_param_3,
	.param .u32 _Z41mv_warpReduceNoRollOverGranularVectorizedPKfS0_Pfii_param_4
)
{
	.reg .pred 	%p<23>;
	.reg .b32 	%r<73>;
	.reg .b32 	%f<44>;
	.reg .b64 	%rd<13>;

	ld.param.u64 	%rd4, [_Z41mv_warpReduceNoRollOverGranularVectorizedPKfS0_Pfii_param_0];
	ld.param.u64 	%rd5, [_Z41mv_warpReduceNoRollOverGranularVectorizedPKfS0_Pfii_param_1];
	ld.param.u64 	%rd6, [_Z41mv_warpReduceNoRollOverGranularVectorizedPKfS0_Pfii_param_2];
	ld.param.u32 	%r12, [_Z41mv_warpReduceNoRollOverGranularVectorizedPKfS0_Pfii_param_3];
	ld.param.u32 	%r13, [_Z41mv_warpReduceNoRollOverGranularVectorizedPKfS0_Pfii_param_4];
	mov.u32 	%r14, %tid.x;
	mov.u32 	%r15, %ctaid.x;
	mov.u32 	%r16, %ntid.x;
	mad.lo.s32 	%r1, %r15, %r16, %r14;
	mul.hi.s32 	%r17, %r13, 1717986919;
	shr.u32 	%r18, %r17, 31;
	shr.s32 	%r19, %r17, 1;
	add.s32 	%r20, %r19, %r18;
	add.s32 	%r21, %r16, -1;
	add.s32 	%r22, %r21, %r20;
	rem.u32 	%r23, %r22, %r16;
	sub.s32 	%r24, %r22, %r23;
	add.s32 	%r25, %r21, %r13;
	div.u32 	%r26, %r25, %r16;
	div.u32 	%r27, %r15, %r26;
	mul.lo.s32 	%r2, %r27, 5;
	rem.s32 	%r3, %r1, %r24;
	shr.s32 	%r28, %r3, 31;
	shr.u32 	%r29, %r28, 27;
	add.s32 	%r30, %r3, %r29;
	shr.s32 	%r31, %r30, 5;
	shr.u32 	%r32, %r31, 27;
	add.s32 	%r33, %r31, %r32;
	and.b32  	%r34, %r33, -32;
	sub.s32 	%r35, %r31, %r34;
	shr.u32 	%r36, %r16, 5;
	rem.u32 	%r4, %r35, %r36;
	setp.gt.s32 	%p1, %r2, %r12;
	@%p1 bra 	$L__BB3_12;
	shr.s32 	%r38, %r1, 31;
	shr.u32 	%r39, %r38, 27;
	add.s32 	%r40, %r1, %r39;
	and.b32  	%r41, %r40, -32;
	sub.s32 	%r5, %r1, %r41;
	cvta.to.global.u64 	%rd7, %rd5;
	shl.b32 	%r42, %r1, 2;
	mov.u32 	%r43, warpSum;
	add.s32 	%r6, %r43, %r42;
	mul.wide.s32 	%rd8, %r3, 16;
	add.s64 	%rd1, %rd7, %rd8;
	add.s32 	%r44, %r3, 1;
	setp.lt.s32 	%p2, %r44, %r13;
	selp.f32 	%f1, 0f3F800000, 0f00000000, %p2;
	add.s32 	%r45, %r3, 2;
	setp.lt.s32 	%p3, %r45, %r13;
	selp.f32 	%f2, 0f3F800000, 0f00000000, %p3;
	add.s32 	%r46, %r3, 3;
	setp.lt.s32 	%p4, %r46, %r13;
	selp.f32 	%f3, 0f3F800000, 0f00000000, %p4;
	shl.b32 	%r47, %r4, 2;
	add.s32 	%r7, %r43, %r47;
	shl.b32 	%r48, %r5, 2;
	add.s32 	%r8, %r43, %r48;
	cvta.to.global.u64 	%rd2, %rd4;
	cvta.to.global.u64 	%rd3, %rd6;
	mov.b32 	%r72, 0;
$L__BB3_2:
	mov.u32 	%r9, %r72;
	setp.gt.s32 	%p5, %r1, 31;
	add.s32 	%r10, %r9, %r2;
	@%p5 bra 	$L__BB3_4;
	mov.b32 	%r49, 0;
	st.shared.u32 	[%r6], %r49;
$L__BB3_4:
	setp.ge.s32 	%p6, %r3, %r13;
	mov.f32 	%f43, 0f00000000;
	@%p6 bra 	$L__BB3_6;
	add.s32 	%r50, %r10, %r3;
	mul.wide.s32 	%rd9, %r50, 16;
	add.s64 	%rd10, %rd2, %rd9;
	ld.global.nc.v4.f32 	{%f9, %f10, %f11, %f12}, [%rd10];
	ld.global.nc.v4.f32 	{%f13, %f14, %f15, %f16}, [%rd1];
	fma.rn.f32 	%f17, %f9, %f13, 0f00000000;
	mul.f32 	%f18, %f10, %f1;
	fma.rn.f32 	%f19, %f18, %f14, %f17;
	mul.f32 	%f20, %f11, %f2;
	fma.rn.f32 	%f21, %f20, %f15, %f19;
	mul.f32 	%f22, %f12, %f3;
	fma.rn.f32 	%f43, %f22, %f16, %f21;
$L__BB3_6:
	setp.ne.s32 	%p7, %r5, 0;
	mov.b32 	%r51, %f43;
	shfl.sync.down.b32	%r52|%p8, %r51, 16, 31, -1;
	mov.b32 	%f23, %r52;
	add.f32 	%f24, %f43, %f23;
	mov.b32 	%r53, %f24;
	shfl.sync.down.b32	%r54|%p9, %r53, 8, 31, -1;
	mov.b32 	%f25, %r54;
	add.f32 	%f26, %f24, %f25;
	mov.b32 	%r55, %f26;
	shfl.sync.down.b32	%r56|%p10, %r55, 4, 31, -1;
	mov.b32 	%f27, %r56;
	add.f32 	%f28, %f26, %f27;
	mov.b32 	%r57, %f28;
	shfl.sync.down.b32	%r58|%p11, %r57, 2, 31, -1;
	mov.b32 	%f29, %r58;
	add.f32 	%f30, %f28, %f29;
	mov.b32 	%r59, %f30;
	shfl.sync.down.b32	%r60|%p12, %r59, 1, 31, -1;
	mov.b32 	%f31, %r60;
	add.f32 	%f6, %f30, %f31;
	@%p7 bra 	$L__BB3_8;
	st.shared.f32 	[%r7], %f6;
$L__BB3_8:
	setp.ne.s32 	%p13, %r4, 0;
	bar.sync 	0;
	@%p13 bra 	$L__BB3_11;
	setp.ne.s32 	%p14, %r5, 0;
	ld.shared.f32 	%f32, [%r8];
	mov.b32 	%r61, %f32;
	shfl.sync.down.b32	%r62|%p15, %r61, 16, 31, -1;
	mov.b32 	%f33, %r62;
	add.f32 	%f34, %f32, %f33;
	mov.b32 	%r63, %f34;
	shfl.sync.down.b32	%r64|%p16, %r63, 8, 31, -1;
	mov.b32 	%f35, %r64;
	add.f32 	%f36, %f34, %f35;
	mov.b32 	%r65, %f36;
	shfl.sync.down.b32	%r66|%p17, %r65, 4, 31, -1;
	mov.b32 	%f37, %r66;
	add.f32 	%f38, %f36, %f37;
	mov.b32 	%r67, %f38;
	shfl.sync.down.b32	%r68|%p18, %r67, 2, 31, -1;
	mov.b32 	%f39, %r68;
	add.f32 	%f40, %f38, %f39;
	mov.b32 	%r69, %f40;
	shfl.sync.down.b32	%r70|%p19, %r69, 1, 31, -1;
	mov.b32 	%f41, %r70;
	add.f32 	%f7, %f40, %f41;
	@%p14 bra 	$L__BB3_11;
	mul.wide.s32 	%rd11, %r10, 4;
	add.s64 	%rd12, %rd3, %rd11;
	atom.global.add.f32 	%f42, [%rd12], %f7;
$L__BB3_11:
	add.s32 	%r72, %r9, 1;
	setp.lt.u32 	%p20, %r9, 4;
	add.s32 	%r71, %r10, 1;
	setp.le.s32 	%p21, %r71, %r12;
	and.pred  	%p22, %p20, %p21;
	@%p22 bra 	$L__BB3_2;
$L__BB3_12:
	ret;

}
	// .globl	_Z13mv_warpReducePKfS0_Pfii
.visible .entry _Z13mv_warpReducePKfS0_Pfii(
	.param .u64 .ptr .align 1 _Z13mv_warpReducePKfS0_Pfii_param_0,
	.param .u64 .ptr .align 1 _Z13mv_warpReducePKfS0_Pfii_param_1,
	.param .u64 .ptr .align 1 _Z13mv_warpReducePKfS0_Pfii_param_2,
	.param .u32 _Z13mv_warpReducePKfS0_Pfii_param_3,
	.param .u32 _Z13mv_warpReducePKfS0_Pfii_param_4
)
{
	.reg .pred 	%p<20>;
	.reg .b32 	%r<70>;
	.reg .b32 	%f<30>;
	.reg .b64 	%rd<13>;

	ld.param.u64 	%rd1, [_Z13mv_warpReducePKfS0_Pfii_param_0];
	ld.param.u64 	%rd2, [_Z13mv_warpReducePKfS0_Pfii_param_1];
	ld.param.u64 	%rd3, [_Z13mv_warpReducePKfS0_Pfii_param_2];
	ld.param.u32 	%r9, [_Z13mv_warpReducePKfS0_Pfii_param_3];
	ld.param.u32 	%r10, [_Z13mv_warpReducePKfS0_Pfii_param_4];
	add.s32 	%r11, %r10, 31;
	shr.s32 	%r12, %r11, 31;
	shr.u32 	%r13, %r12, 27;
	add.s32 	%r14, %r11, %r13;
	shr.s32 	%r1, %r14, 5;
	mov.u32 	%r2, %tid.x;
	mov.u32 	%r15, %ctaid.x;
	mov.u32 	%r16, %ntid.x;
	mul.lo.s32 	%r17, %r15, %r16;
	add.s32 	%r18, %r17, %r2;
	and.b32  	%r19, %r14, -32;
	div.s32 	%r4, %r18, %r19;
	mul.lo.s32 	%r20, %r4, %r19;
	sub.s32 	%r3, %r18, %r20;
	shr.s32 	%r21, %r3, 31;
	shr.u32 	%r22, %r21, 27;
	add.s32 	%r23, %r3, %r22;
	and.b32  	%r24, %r23, -32;
	sub.s32 	%r5, %r3, %r24;
	div.u32 	%r25, %r17, %r19;
	mul.lo.s32 	%r26, %r1, %r4;
	shl.b32 	%r27, %r26, 5;
	sub.s32 	%r28, %r17, %r27;
	add.s32 	%r6, %r28, 31;
	shr.s32 	%r29, %r23, 5;
	rem.s32 	%r7, %r29, %r1;
	sub.s32 	%r8, %r4, %r25;
	setp.gt.u32 	%p1, %r2, 63;
	@%p1 bra 	$L__BB4_2;
	shl.b32 	%r30, %r2, 2;
	mov.u32 	%r31, warpSum;
	add.s32 	%r32, %r31, %r30;
	mov.b32 	%r33, 0;
	st.shared.u32 	[%r32], %r33;
$L__BB4_2:
	setp.ge.s32 	%p2, %r4, %r9;
	@%p2 bra 	$L__BB4_8;
	setp.lt.s32 	%p3, %r3, %r10;
	selp.f32 	%f3, 0f3F800000, 0f00000000, %p3;
	mad.lo.s32 	%r34, %r4, %r10, %r3;
	cvta.to.global.u64 	%rd4, %rd1;
	mul.wide.s32 	%rd5, %r34, 4;
	add.s64 	%rd6, %rd4, %rd5;
	ld.global.nc.f32 	%f4, [%rd6];
	mul.f32 	%f5, %f4, %f3;
	cvta.to.global.u64 	%rd7, %rd2;
	mul.wide.s32 	%rd8, %r3, 4;
	add.s64 	%rd9, %rd7, %rd8;
	ld.global.nc.f32 	%f6, [%rd9];
	mul.f32 	%f7, %f5, %f6;
	mov.b32 	%r35, %f7;
	shfl.sync.down.b32	%r36|%p4, %r35, 16, 31, -1;
	mov.b32 	%f8, %r36;
	add.f32 	%f9, %f7, %f8;
	mov.b32 	%r37, %f9;
	shfl.sync.down.b32	%r38|%p5, %r37, 8, 31, -1;
	mov.b32 	%f10, %r38;
	add.f32 	%f11, %f9, %f10;
	mov.b32 	%r39, %f11;
	shfl.sync.down.b32	%r40|%p6, %r39, 4, 31, -1;
	mov.b32 	%f12, %r40;
	add.f32 	%f13, %f11, %f12;
	mov.b32 	%r41, %f13;
	shfl.sync.down.b32	%r42|%p7, %r41, 2, 31, -1;
	mov.b32 	%f14, %r42;
	add.f32 	%f15, %f13, %f14;
	mov.b32 	%r43, %f15;
	shfl.sync.down.b32	%r44|%p8, %r43, 1, 31, -1;
	mov.b32 	%f16, %r44;
	add.f32 	%f1, %f15, %f16;
	setp.ne.s32 	%p9, %r5, 0;
	@%p9 bra 	$L__BB4_5;
	shl.b32 	%r45, %r8, 5;
	shr.u32 	%r46, %r7, 27;
	add.s32 	%r47, %r7, %r46;
	and.b32  	%r48, %r47, 1073741792;
	sub.s32 	%r49, %r7, %r48;
	add.s32 	%r50, %r49, %r45;
	shl.b32 	%r51, %r50, 2;
	mov.u32 	%r52, warpSum;
	add.s32 	%r53, %r52, %r51;
	st.shared.f32 	[%r53], %f1;
$L__BB4_5:
	bar.sync 	0;
	shr.u32 	%r54, %r6, 5;
	setp.ne.s32 	%p10, %r7, %r54;
	setp.ne.s32 	%p11, %r7, 0;
	and.pred  	%p12, %p11, %p10;
	@%p12 bra 	$L__BB4_8;
	setp.ne.s32 	%p13, %r5, 0;
	setp.lt.s32 	%p14, %r5, %r1;
	selp.f32 	%f17, 0f3F800000, 0f00000000, %p14;
	shl.b32 	%r55, %r8, 5;
	add.s32 	%r56, %r55, %r5;
	shl.b32 	%r57, %r56, 2;
	mov.u32 	%r58, warpSum;
	add.s32 	%r59, %r58, %r57;
	ld.shared.f32 	%f18, [%r59];
	mul.f32 	%f19, %f18, %f17;
	mov.b32 	%r60, %f19;
	shfl.sync.down.b32	%r61|%p15, %r60, 16, 31, -1;
	mov.b32 	%f20, %r61;
	add.f32 	%f21, %f19, %f20;
	mov.b32 	%r62, %f21;
	shfl.sync.down.b32	%r63|%p16, %r62, 8, 31, -1;
	mov.b32 	%f22, %r63;
	add.f32 	%f23, %f21, %f22;
	mov.b32 	%r64, %f23;
	shfl.sync.down.b32	%r65|%p17, %r64, 4, 31, -1;
	mov.b32 	%f24, %r65;
	add.f32 	%f25, %f23, %f24;
	mov.b32 	%r66, %f25;
	shfl.sync.down.b32	%r67|%p18, %r66, 2, 31, -1;
	mov.b32 	%f26, %r67;
	add.f32 	%f27, %f25, %f26;
	mov.b32 	%r68, %f27;
	shfl.sync.down.b32	%r69|%p19, %r68, 1, 31, -1;
	mov.b32 	%f28, %r69;
	add.f32 	%f2, %f27, %f28;
	@%p13 bra 	$L__BB4_8;
	cvta.to.global.u64 	%rd10, %rd3;
	mul.wide.s32 	%rd11, %r4, 4;
	add.s64 	%rd12, %rd10, %rd11;
	atom.global.add.f32 	%f29, [%rd12], %f2;
$L__BB4_8:
	ret;

}
	// .globl	_Z21mv_warpReduceGranularPKfS0_Pfii
.visible .entry _Z21mv_warpReduceGranularPKfS0_Pfii(
	.param .u64 .ptr .align 1 _Z21mv_warpReduceGranularPKfS0_Pfii_param_0,
	.param .u64 .ptr .align 1 _Z21mv_warpReduceGranularPKfS0_Pfii_param_1,
	.param .u64 .ptr .align 1 _Z21mv_warpReduceGranularPKfS0_Pfii_param_2,
	.param .u32 _Z21mv_warpReduceGranularPKfS0_Pfii_param_3,
	.param .u32 _Z21mv_warpReduceGranularPKfS0_Pfii_param_4
)
{
	.reg .pred 	%p<80>;
	.reg .b32 	%r<155>;
	.reg .b32 	%f<128>;
	.reg .b64 	%rd<18>;

	ld.param.u64 	%rd7, [_Z21mv_warpReduceGranularPKfS0_Pfii_param_0];
	ld.param.u64 	%rd9, [_Z21mv_warpReduceGranularPKfS0_Pfii_param_1];
	ld.param.u64 	%rd8, [_Z21mv_warpReduceGranularPKfS0_Pfii_param_2];
	ld.param.u32 	%r11, [_Z21mv_warpReduceGranularPKfS0_Pfii_param_3];
	ld.param.u32 	%r10, [_Z21mv_warpReduceGranularPKfS0_Pfii_param_4];
	cvta.to.global.u64 	%rd10, %rd9;
	add.s32 	%r12, %r10, 31;
	shr.s32 	%r13, %r12, 31;
	shr.u32 	%r14, %r13, 27;
	add.s32 	%r15, %r12, %r14;
	shr.s32 	%r16, %r15, 5;
	mov.u32 	%r1, %tid.x;
	mov.u32 	%r17, %ctaid.x;
	mov.u32 	%r18, %ntid.x;
	mul.lo.s32 	%r19, %r17, %r18;
	add.s32 	%r20, %r19, %r1;
	and.b32  	%r21, %r15, -32;
	div.s32 	%r22, %r20, %r21;
	mul.lo.s32 	%r23, %r22, %r21;
	sub.s32 	%r2, %r20, %r23;
	mul.lo.s32 	%r3, %r22, 5;
	shr.s32 	%r24, %r2, 31;
	shr.u32 	%r25, %r24, 27;
	add.s32 	%r26, %r2, %r25;
	and.b32  	%r27, %r26, -32;
	sub.s32 	%r4, %r2, %r27;
	div.u32 	%r28, %r19, %r21;
	mul.lo.s32 	%r29, %r16, %r3;
	shl.b32 	%r30, %r29, 5;
	sub.s32 	%r31, %r19, %r30;
	add.s32 	%r32, %r31, 31;
	shr.u32 	%r33, %r32, 5;
	shr.s32 	%r34, %r26, 5;
	rem.s32 	%r35, %r34, %r16;
	shr.u32 	%r36, %r35, 27;
	add.s32 	%r37, %r35, %r36;
	and.b32  	%r38, %r37, 1073741792;
	sub.s32 	%r39, %r35, %r38;
	sub.s32 	%r40, %r3, %r28;
	mul.wide.s32 	%rd11, %r2, 4;
	add.s64 	%rd12, %rd10, %rd11;
	ld.global.nc.f32 	%f1, [%rd12];
	setp.gt.u32 	%p2, %r1, 63;
	shl.b32 	%r41, %r1, 2;
	mov.u32 	%r42, warpSum;
	add.s32 	%r5, %r42, %r41;
	shl.b32 	%r43, %r40, 5;
	add.s32 	%r44, %r39, %r43;
	shl.b32 	%r45, %r44, 2;
	add.s32 	%r6, %r42, %r45;
	setp.eq.s32 	%p3, %r35, %r33;
	setp.eq.s32 	%p4, %r35, 0;
	or.pred  	%p1, %p4, %p3;
	setp.lt.s32 	%p5, %r4, %r16;
	selp.f32 	%f2, 0f3F800000, 0f00000000, %p5;
	add.s32 	%r7, %r43, %r4;
	max.s32 	%r46, %r11, %r3;
	sub.s32 	%r8, %r46, %r3;
	@%p2 bra 	$L__BB5_2;
	mov.b32 	%r47, 0;
	st.shared.u32 	[%r5], %r47;
$L__BB5_2:
	setp.eq.s32 	%p6, %r8, 0;
	@%p6 bra 	$L__BB5_40;
	setp.ne.s32 	%p7, %r4, 0;
	mad.lo.s32 	%r48, %r3, %r10, %r2;
	cvta.to.global.u64 	%rd13, %rd7;
	mul.wide.s32 	%rd14, %r48, 4;
	add.s64 	%rd1, %rd13, %rd14;
	ld.global.nc.f32 	%f13, [%rd1];
	fma.rn.f32 	%f14, %f1, %f13, 0f00000000;
	mov.b32 	%r49, %f14;
	shfl.sync.down.b32	%r50|%p8, %r49, 16, 31, -1;
	mov.b32 	%f15, %r50;
	add.f32 	%f16, %f14, %f15;
	mov.b32 	%r51, %f16;
	shfl.sync.down.b32	%r52|%p9, %r51, 8, 31, -1;
	mov.b32 	%f17, %r52;
	add.f32 	%f18, %f16, %f17;
	mov.b32 	%r53, %f18;
	shfl.sync.down.b32	%r54|%p10, %r53, 4, 31, -1;
	mov.b32 	%f19, %r54;
	add.f32 	%f20, %f18, %f19;
	mov.b32 	%r55, %f20;
	shfl.sync.down.b32	%r56|%p11, %r55, 2, 31, -1;
	mov.b32 	%f21, %r56;
	add.f32 	%f22, %f20, %f21;
	mov.b32 	%r57, %f22;
	shfl.sync.down.b32	%r58|%p12, %r57, 1, 31, -1;
	mov.b32 	%f23, %r58;
	add.f32 	%f3, %f22, %f23;
	@%p7 bra 	$L__BB5_5;
	st.shared.f32 	[%r6], %f3;
$L__BB5_5:
	shl.b32 	%r59, %r7, 2;
	add.s32 	%r9, %r42, %r59;
	bar.sync 	0;
	cvta.to.global.u64 	%rd15, %rd8;
	mul.wide.s32 	%rd16, %r3, 4;
	add.s64 	%rd2, %rd15, %rd16;
	not.pred 	%p13, %p1;
	@%p13 bra 	$L__BB5_8;
	setp.ne.s32 	%p14, %r4, 0;
	ld.shared.f32 	%f24, [%r9];
	mul.f32 	%f25, %f24, %f2;
	mov.b32 	%r61, %f25;
	shfl.sync.down.b32	%r62|%p15, %r61, 16, 31, -1;
	mov.b32 	%f26, %r62;
	add.f32 	%f27, %f25, %f26;
	mov.b32 	%r63, %f27;
	shfl.sync.down.b32	%r64|%p16, %r63, 8, 31, -1;
	mov.b32 	%f28, %r64;
	add.f32 	%f29, %f27, %f28;
	mov.b32 	%r65, %f29;
	shfl.sync.down.b32	%r66|%p17, %r65, 4, 31, -1;
	mov.b32 	%f30, %r66;
	add.f32 	%f31, %f29, %f30;
	mov.b32 	%r67, %f31;
	shfl.sync.down.b32	%r68|%p18, %r67, 2, 31, -1;
	mov.b32 	%f32, %r68;
	add.f32 	%f33, %f31, %f32;
	mov.b32 	%r69, %f33;
	shfl.sync.down.b32	%r70|%p19, %r69, 1, 31, -1;
	mov.b32 	%f34, %r70;
	add.f32 	%f4, %f33, %f34;
	@%p14 bra 	$L__BB5_8;
	atom.global.add.f32 	%f35, [%rd2], %f4;
$L__BB5_8:
	setp.gt.u32 	%p20, %r1, 63;
	@%p20 bra 	$L__BB5_10;
	mov.b32 	%r71, 0;
	st.shared.u32 	[%r5], %r71;
$L__BB5_10:
	setp.eq.s32 	%p21, %r8, 1;
	@%p21 bra 	$L__BB5_40;
	setp.ne.s32 	%p22, %r4, 0;
	mul.wide.s32 	%rd3, %r10, 4;
	add.s64 	%rd4, %rd1, %rd3;
	ld.global.nc.f32 	%f36, [%rd4];
	fma.rn.f32 	%f37, %f1, %f36, 0f00000000;
	mov.b32 	%r72, %f37;
	shfl.sync.down.b32	%r73|%p23, %r72, 16, 31, -1;
	mov.b32 	%f38, %r73;
	add.f32 	%f39, %f37, %f38;
	mov.b32 	%r74, %f39;
	shfl.sync.down.b32	%r75|%p24, %r74, 8, 31, -1;
	mov.b32 	%f40, %r75;
	add.f32 	%f41, %f39, %f40;
	mov.b32 	%r76, %f41;
	shfl.sync.down.b32	%r77|%p25, %r76, 4, 31, -1;
	mov.b32 	%f42, %r77;
	add.f32 	%f43, %f41, %f42;
	mov.b32 	%r78, %f43;
	shfl.sync.down.b32	%r79|%p26, %r78, 2, 31, -1;
	mov.b32 	%f44, %r79;
	add.f32 	%f45, %f43, %f44;
	mov.b32 	%r80, %f45;
	shfl.sync.down.b32	%r81|%p27, %r80, 1, 31, -1;
	mov.b32 	%f46, %r81;
	add.f32 	%f5, %f45, %f46;
	@%p22 bra 	$L__BB5_13;
	st.shared.f32 	[%r6], %f5;
$L__BB5_13:
	bar.sync 	0;
	@%p13 bra 	$L__BB5_16;
	setp.ne.s32 	%p29, %r4, 0;
	ld.shared.f32 	%f47, [%r9];
	mul.f32 	%f48, %f47, %f2;
	mov.b32 	%r82, %f48;
	shfl.sync.down.b32	%r83|%p30, %r82, 16, 31, -1;
	mov.b32 	%f49, %r83;
	add.f32 	%f50, %f48, %f49;
	mov.b32 	%r84, %f50;
	shfl.sync.down.b32	%r85|%p31, %r84, 8, 31, -1;
	mov.b32 	%f51, %r85;
	add.f32 	%f52, %f50, %f51;
	mov.b32 	%r86, %f52;
	shfl.sync.down.b32	%r87|%p32, %r86, 4, 31, -1;
	mov.b32 	%f53, %r87;
	add.f32 	%f54, %f52, %f53;
	mov.b32 	%r88, %f54;
	shfl.sync.down.b32	%r89|%p33, %r88, 2, 31, -1;
	mov.b32 	%f55, %r89;
	add.f32 	%f56, %f54, %f55;
	mov.b32 	%r90, %f56;
	shfl.sync.down.b32	%r91|%p34, %r90, 1, 31, -1;
	mov.b32 	%f57, %r91;
	add.f32 	%f6, %f56, %f57;
	@%p29 bra 	$L__BB5_16;
	atom.global.add.f32 	%f58, [%rd2+4], %f6;
$L__BB5_16:
	setp.gt.u32 	%p35, %r1, 63;
	@%p35 bra 	$L__BB5_18;
	mov.b32 	%r92, 0;
	st.shared.u32 	[%r5], %r92;
$L__BB5_18:
	setp.eq.s32 	%p36, %r8, 2;
	@%p36 bra 	$L__BB5_40;
	setp.ne.s32 	%p37, %r4, 0;
	add.s64 	%rd5, %rd4, %rd3;
	ld.global.nc.f32 	%f59, [%rd5];
	fma.rn.f32 	%f60, %f1, %f59, 0f00000000;
	mov.b32 	%r93, %f60;
	shfl.sync.down.b32	%r94|%p38, %r93, 16, 31, -1;
	mov.b32 	%f61, %r94;
	add.f32 	%f62, %f60, %f61;
	mov.b32 	%r95, %f62;
	shfl.sync.down.b32	%r96|%p39, %r95, 8, 31, -1;
	mov.b32 	%f63, %r96;
	add.f32 	%f64, %f62, %f63;
	mov.b32 	%r97, %f64;
	shfl.sync.down.b32	%r98|%p40, %r97, 4, 31, -1;
	mov.b32 	%f65, %r98;
	add.f32 	%f66, %f64, %f65;
	mov.b32 	%r99, %f66;
	shfl.sync.down.b32	%r100|%p41, %r99, 2, 31, -1;
	mov.b32 	%f67, %r100;
	add.f32 	%f68, %f66, %f67;
	mov.b32 	%r101, %f68;
	shfl.sync.down.b32	%r102|%p42, %r101, 1, 31, -1;
	mov.b32 	%f69, %r102;
	add.f32 	%f7, %f68, %f69;
	@%p37 bra 	$L__BB5_21;
	st.shared.f32 	[%r6], %f7;
$L__BB5_21:
	bar.sync 	0;
	@%p13 bra 	$L__BB5_24;
	setp.ne.s32 	%p44, %r4, 0;
	ld.shared.f32 	%f70, [%r9];
	mul.f32 	%f71, %f70, %f2;
	mov.b32 	%r103, %f71;
	shfl.sync.down.b32	%r104|%p45, %r103, 16, 31, -1;
	mov.b32 	%f72, %r104;
	add.f32 	%f73, %f71, %f72;
	mov.b32 	%r105, %f73;
	shfl.sync.down.b32	%r106|%p46, %r105, 8, 31, -1;
	mov.b32 	%f74, %r106;
	add.f32 	%f75, %f73, %f74;
	mov.b32 	%r107, %f75;
	shfl.sync.down.b32	%r108|%p47, %r107, 4, 31, -1;
	mov.b32 	%f76, %r108;
	add.f32 	%f77, %f75, %f76;
	mov.b32 	%r109, %f77;
	shfl.sync.down.b32	%r110|%p48, %r109, 2, 31, -1;
	mov.b32 	%f78, %r110;
	add.f32 	%f79, %f77, %f78;
	mov.b32 	%r111, %f79;
	shfl.sync.down.b32	%r112|%p49, %r111, 1, 31, -1;
	mov.b32 	%f80, %r112;
	add.f32 	%f8, %f79, %f80;
	@%p44 bra 	$L__BB5_24;
	atom.global.add.f32 	%f81, [%rd2+8], %f8;
$L__BB5_24:
	setp.gt.u32 	%p50, %r1, 63;
	@%p50 bra 	$L__BB5_26;
	mov.b32 	%r113, 0;
	st.shared.u32 	[%r5], %r113;
$L__BB5_26:
	setp.eq.s32 	%p51, %r8, 3;
	@%p51 bra 	$L__BB5_40;
	setp.ne.s32 	%p52, %r4, 0;
	add.s64 	%rd6, %rd5, %rd3;
	ld.global.nc.f32 	%f82, [%rd6];
	fma.rn.f32 	%f83, %f1, %f82, 0f00000000;
	mov.b32 	%r114, %f83;
	shfl.sync.down.b32	%r115|%p53, %r114, 16, 31, -1;
	mov.b32 	%f84, %r115;
	add.f32 	%f85, %f83, %f84;
	mov.b32 	%r116, %f85;
	shfl.sync.down.b32	%r117|%p54, %r116, 8, 31, -1;
	mov.b32 	%f86, %r117;
	add.f32 	%f87, %f85, %f86;
	mov.b32 	%r118, %f87;
	shfl.sync.down.b32	%r119|%p55, %r118, 4, 31, -1;
	mov.b32 	%f88, %r119;
	add.f32 	%f89, %f87, %f88;
	mov.b32 	%r120, %f89;
	shfl.sync.down.b32	%r121|%p56, %r120, 2, 31, -1;
	mov.b32 	%f90, %r121;
	add.f32 	%f91, %f89, %f90;
	mov.b32 	%r122, %f91;
	shfl.sync.down.b32	%r123|%p57, %r122, 1, 31, -1;
	mov.b32 	%f92, %r123;
	add.f32 	%f9, %f91, %f92;
	@%p52 bra 	$L__BB5_29;
	st.shared.f32 	[%r6], %f9;
$L__BB5_29:
	bar.sync 	0;
	@%p13 bra 	$L__BB5_32;
	setp.ne.s32 	%p59, %r4, 0;
	ld.shared.f32 	%f93, [%r9];
	mul.f32 	%f94, %f93, %f2;
	mov.b32 	%r124, %f94;
	shfl.sync.down.b32	%r125|%p60, %r124, 16, 31, -1;
	mov.b32 	%f95, %r125;
	add.f32 	%f96, %f94, %f95;
	mov.b32 	%r126, %f96;
	shfl.sync.down.b32	%r127|%p61, %r126, 8, 31, -1;
	mov.b32 	%f97, %r127;
	add.f32 	%f98, %f96, %f97;
	mov.b32 	%r128, %f98;
	shfl.sync.down.b32	%r129|%p62, %r128, 4, 31, -1;
	mov.b32 	%f99, %r129;
	add.f32 	%f100, %f98, %f99;
	mov.b32 	%r130, %f100;
	shfl.sync.down.b32	%r131|%p63, %r130, 2, 31, -1;
	mov.b32 	%f101, %r131;
	add.f32 	%f102, %f100, %f101;
	mov.b32 	%r132, %f102;
	shfl.sync.down.b32	%r133|%p64, %r132, 1, 31, -1;
	mov.b32 	%f103, %r133;
	add.f32 	%f10, %f102, %f103;
	@%p59 bra 	$L__BB5_32;
	atom.global.add.f32 	%f104, [%rd2+12], %f10;
$L__BB5_32:
	setp.gt.u32 	%p65, %r1, 63;
	@%p65 bra 	$L__BB5_34;
	mov.b32 	%r134, 0;
	st.shared.u32 	[%r5], %r134;
$L__BB5_34:
	setp.eq.s32 	%p66, %r8, 4;
	@%p66 bra 	$L__BB5_40;
	setp.ne.s32 	%p67, %r4, 0;
	add.s64 	%rd17, %rd6, %rd3;
	ld.global.nc.f32 	%f105, [%rd17];
	fma.rn.f32 	%f106, %f1, %f105, 0f00000000;
	mov.b32 	%r135, %f106;
	shfl.sync.down.b32	%r136|%p68, %r135, 16, 31, -1;
	mov.b32 	%f107, %r136;
	add.f32 	%f108, %f106, %f107;
	mov.b32 	%r137, %f108;
	shfl.sync.down.b32	%r138|%p69, %r137, 8, 31, -1;
	mov.b32 	%f109, %r138;
	add.f32 	%f110, %f108, %f109;
	mov.b32 	%r139, %f110;
	shfl.sync.down.b32	%r140|%p70, %r139, 4, 31, -1;
	mov.b32 	%f111, %r140;
	add.f32 	%f112, %f110, %f111;
	mov.b32 	%r141, %f112;
	shfl.sync.down.b32	%r142|%p71, %r141, 2, 31, -1;
	mov.b32 	%f113, %r142;
	add.f32 	%f114, %f112, %f113;
	mov.b32 	%r143, %f114;
	shfl.sync.down.b32	%r144|%p72, %r143, 1, 31, -1;
	mov.b32 	%f115, %r144;
	add.f32 	%f11, %f114, %f115;
	@%p67 bra 	$L__BB5_37;
	st.shared.f32 	[%r6], %f11;
$L__BB5_37:
	bar.sync 	0;
	@%p13 bra 	$L__BB5_40;
	setp.ne.s32 	%p74, %r4, 0;
	ld.shared.f32 	%f116, [%r9];
	mul.f32 	%f117, %f116, %f2;
	mov.b32 	%r145, %f117;
	shfl.sync.down.b32	%r146|%p75, %r145, 16, 31, -1;
	mov.b32 	%f118, %r146;
	add.f32 	%f119, %f117, %f118;
	mov.b32 	%r147, %f119;
	shfl.sync.down.b32	%r148|%p76, %r147, 8, 31, -1;
	mov.b32 	%f120, %r148;
	add.f32 	%f121, %f119, %f120;
	mov.b32 	%r149, %f121;
	shfl.sync.down.b32	%r150|%p77, %r149, 4, 31, -1;
	mov.b32 	%f122, %r150;
	add.f32 	%f123, %f121, %f122;
	mov.b32 	%r151, %f123;
	shfl.sync.down.b32	%r152|%p78, %r151, 2, 31, -1;
	mov.b32 	%f124, %r152;
	add.f32 	%f125, %f123, %f124;
	mov.b32 	%r153, %f125;
	shfl.sync.down.b32	%r154|%p79, %r153, 1, 31, -1;
	mov.b32 	%f126, %r154;
	add.f32 	%f12, %f125, %f126;
	@%p74 bra 	$L__BB5_40;
	atom.global.add.f32 	%f127, [%rd2+16], %f12;
$L__BB5_40:
	ret;

}
	// .globl	_Z3vvaPfS_S_i
.visible .entry _Z3vvaPfS_S_i(
	.param .u64 .ptr .align 1 _Z3vvaPfS_S_i_param_0,
	.param .u64 .ptr .align 1 _Z3vvaPfS_S_i_param_1,
	.param .u64 .ptr .align 1 _Z3vvaPfS_S_i_param_2,
	.param .u32 _Z3vvaPfS_S_i_param_3
)
{
	.reg .pred 	%p<2>;
	.reg .b32 	%r<6>;
	.reg .b32 	%f<4>;
	.reg .b64 	%rd<11>;

	ld.param.u64 	%rd1, [_Z3vvaPfS_S_i_param_0];
	ld.param.u64 	%rd2, [_Z3vvaPfS_S_i_param_1];
	ld.param.u64 	%rd3, [_Z3vvaPfS_S_i_param_2];
	ld.param.u32 	%r2, [_Z3vvaPfS_S_i_param_3];
	mov.u32 	%r3, %tid.x;
	mov.u32 	%r4, %ctaid.x;
	mov.u32 	%r5, %ntid.x;
	mad.lo.s32 	%r1, %r4, %r5, %r3;
	setp.ge.s32 	%p1, %r1, %r2;
	@%p1 bra 	$L__BB6_2;
	cvta.to.global.u64 	%rd4, %rd1;
	cvta.to.global.u64 	%rd5, %rd2;
	cvta.to.global.u64 	%rd6, %rd3;
	mul.wide.s32 	%rd7, %r1, 4;
	add.s64 	%rd8, %rd4, %rd7;
	ld.global.f32 	%f1, [%rd8];
	add.s64 	%rd9, %rd5, %rd7;
	ld.global.f32 	%f2, [%rd9];
	mul.f32 	%f3, %f1, %f2;
	add.s64 	%rd10, %rd6, %rd7;
	st.global.f32 	[%rd10], %f3;
$L__BB6_2:
	ret;

}


// ===== COMPILED SASS (sm_100) =====

	.target	sm_100

	.elftype	@"ET_EXEC"


//--------------------- .note.nv.tkinfo           --------------------------
	.section	.note.nv.tkinfo,"",@"SHT_NOTE"
	.sectionflags	@"SHF_NOTE_NV_TKINFO"
	.tkinfo
        /*0018*/ 	.word	0x00000002
        /*0030*/ 	.string	""
        /*0030*/ 	.string	"ptxas"
        /*0030*/ 	.string	"Cuda compilation tools, release 13.0, V13.0.88"
        /*0030*/ 	.string	"Build cuda_13.0.r13.0/compiler.36424714_0"
        /*0030*/ 	.string	"-arch sm_100 -m 64 "



//--------------------- .note.nv.cuinfo           --------------------------
	.section	.note.nv.cuinfo,"",@"SHT_NOTE"
	.sectionflags	@"SHF_NOTE_NV_CUINFO"
        /*0018*/ 	.short	0x0002
        /*001a*/ 	.short	0x0064
        /*001c*/ 	.short	0x0082
	.zero		2


//--------------------- .nv.info                  --------------------------
	.section	.nv.info,"",@"SHT_CUDA_INFO"
	.align	4


	//----- nvinfo : EIATTR_REGCOUNT
	.align		4
        /*0000*/ 	.byte	0x04, 0x2f
        /*0002*/ 	.short	(.L_1 - .L_0)
	.align		4
.L_0:
        /*0004*/ 	.word	index@(_Z9mv_reducePKfS0_Pfii)
        /*0008*/ 	.word	0x00000012


	//----- nvinfo : EIATTR_FRAME_SIZE
	.align		4
.L_1:
        /*000c*/ 	.byte	0x04, 0x11
        /*000e*/ 	.short	(.L_3 - .L_2)
	.align		4
.L_2:
        /*0010*/ 	.word	index@(_Z9mv_reducePKfS0_Pfii)
        /*0014*/ 	.word	0x00000000


	//----- nvinfo : EIATTR_REGCOUNT
	.align		4
.L_3:
        /*0018*/ 	.byte	0x04, 0x2f
        /*001a*/ 	.short	(.L_5 - .L_4)
	.align		4
.L_4:
        /*001c*/ 	.word	index@(_Z23mv_warpReduceNoRollOverPKfS0_Pfii)
        /*0020*/ 	.word	0x00000012


	//----- nvinfo : EIATTR_FRAME_SIZE
	.align		4
.L_5:
        /*0024*/ 	.byte	0x04, 0x11
        /*0026*/ 	.short	(.L_7 - .L_6)
	.align		4
.L_6:
        /*0028*/ 	.word	index@(_Z23mv_warpReduceNoRollOverPKfS0_Pfii)
        /*002c*/ 	.word	0x00000000


	//----- nvinfo : EIATTR_REGCOUNT
	.align		4
.L_7:
        /*0030*/ 	.byte	0x04, 0x2f
        /*0032*/ 	.short	(.L_9 - .L_8)
	.align		4
.L_8:
        /*0034*/ 	.word	index@(_Z31mv_warpReduceNoRollOverGranularPKfS0_Pfii)
        /*0038*/ 	.word	0x0000001c


	//----- nvinfo : EIATTR_FRAME_SIZE
	.align		4
.L_9:
        /*003c*/ 	.byte	0x04, 0x11
        /*003e*/ 	.short	(.L_11 - .L_10)
	.align		4
.L_10:
        /*0040*/ 	.word	index@(_Z31mv_warpReduceNoRollOverGranularPKfS0_Pfii)
        /*0044*/ 	.word	0x00000000


	//----- nvinfo : EIATTR_REGCOUNT
	.align		4
.L_11:
        /*0048*/ 	.byte	0x04, 0x2f
        /*004a*/ 	.short	(.L_13 - .L_12)
	.align		4
.L_12:
        /*004c*/ 	.word	index@(_Z41mv_warpReduceNoRollOverGranularVectorizedPKfS0_Pfii)
        /*0050*/ 	.word	0x0000001d


	//----- nvinfo : EIATTR_FRAME_SIZE
	.align		4
.L_13:
        /*0054*/ 	.byte	0x04, 0x11
        /*0056*/ 	.short	(.L_15 - .L_14)
	.align		4
.L_14:
        /*0058*/ 	.word	index@(_Z41mv_warpReduceNoRollOverGranularVectorizedPKfS0_Pfii)
        /*005c*/ 	.word	0x00000000


	//----- nvinfo : EIATTR_REGCOUNT
	.align		4
.L_15:
        /*0060*/ 	.byte	0x04, 0x2f
        /*0062*/ 	.short	(.L_17 - .L_16)
	.align		4
.L_16:
        /*0064*/ 	.word	index@(_Z13mv_warpReducePKfS0_Pfii)
        /*0068*/ 	.word	0x00000016


	//----- nvinfo : EIATTR_FRAME_SIZE
	.align		4
.L_17:
        /*006c*/ 	.byte	0x04, 0x11
        /*006e*/ 	.short	(.L_19 - .L_18)
	.align		4
.L_18:
        /*0070*/ 	.word	index@(_Z13mv_warpReducePKfS0_Pfii)
        /*0074*/ 	.word	0x00000000


	//----- nvinfo : EIATTR_REGCOUNT
	.align		4
.L_19:
        /*0078*/ 	.byte	0x04, 0x2f
        /*007a*/ 	.short	(.L_21 - .L_20)
	.align		4
.L_20:
        /*007c*/ 	.word	index@(_Z21mv_warpReduceGranularPKfS0_Pfii)
        /*0080*/ 	.word	0x0000001a


	//----- nvinfo : EIATTR_FRAME_SIZE
	.align		4
.L_21:
        /*0084*/ 	.byte	0x04, 0x11
        /*0086*/ 	.short	(.L_23 - .L_22)
	.align		4
.L_22:
        /*0088*/ 	.word	index@(_Z21mv_warpReduceGranularPKfS0_Pfii)
        /*008c*/ 	.word	0x00000000


	//----- nvinfo : EIATTR_REGCOUNT
	.align		4
.L_23:
        /*0090*/ 	.byte	0x04, 0x2f
        /*0092*/ 	.short	(.L_25 - .L_24)
	.align		4
.L_24:
        /*0094*/ 	.word	index@(_Z3vvaPfS_S_i)
        /*0098*/ 	.word	0x0000000c


	//----- nvinfo : EIATTR_FRAME_SIZE
	.align		4
.L_25:
        /*009c*/ 	.byte	0x04, 0x11
        /*009e*/ 	.short	(.L_27 - .L_26)
	.align		4
.L_26:
        /*00a0*/ 	.word	index@(_Z3vvaPfS_S_i)
        /*00a4*/ 	.word	0x00000000


	//----- nvinfo : EIATTR_MIN_STACK_SIZE
	.align		4
.L_27:
        /*00a8*/ 	.byte	0x04, 0x12
        /*00aa*/ 	.short	(.L_29 - .L_28)
	.align		4
.L_28:
        /*00ac*/ 	.word	index@(_Z3vvaPfS_S_i)
        /*00b0*/ 	.word	0x00000000


	//----- nvinfo : EIATTR_MIN_STACK_SIZE
	.align		4
.L_29:
        /*00b4*/ 	.byte	0x04, 0x12
        /*00b6*/ 	.short	(.L_31 - .L_30)
	.align		4
.L_30:
        /*00b8*/ 	.word	index@(_Z21mv_warpReduceGranularPKfS0_Pfii)
        /*00bc*/ 	.word	0x00000000


	//----- nvinfo : EIATTR_MIN_STACK_SIZE
	.align		4
.L_31:
        /*00c0*/ 	.byte	0x04, 0x12
        /*00c2*/ 	.short	(.L_33 - .L_32)
	.align		4
.L_32:
        /*00c4*/ 	.word	index@(_Z13mv_warpReducePKfS0_Pfii)
        /*00c8*/ 	.word	0x00000000


	//----- nvinfo : EIATTR_MIN_STACK_SIZE
	.align		4
.L_33:
        /*00cc*/ 	.byte	0x04, 0x12
        /*00ce*/ 	.short	(.L_35 - .L_34)
	.align		4
.L_34:
        /*00d0*/ 	.word	index@(_Z41mv_warpReduceNoRollOverGranularVectorizedPKfS0_Pfii)
        /*00d4*/ 	.word	0x00000000


	//----- nvinfo : EIATTR_MIN_STACK_SIZE
	.align		4
.L_35:
        /*00d8*/ 	.byte	0x04, 0x12
        /*00da*/ 	.short	(.L_37 - .L_36)
	.align		4
.L_36:
        /*00dc*/ 	.word	index@(_Z31mv_warpReduceNoRollOverGranularPKfS0_Pfii)
        /*00e0*/ 	.word	0x00000000


	//----- nvinfo : EIATTR_MIN_STACK_SIZE
	.align		4
.L_37:
        /*00e4*/ 	.byte	0x04, 0x12
        /*00e6*/ 	.short	(.L_39 - .L_38)
	.align		4
.L_38:
        /*00e8*/ 	.word	index@(_Z23mv_warpReduceNoRollOverPKfS0_Pfii)
        /*00ec*/ 	.word	0x00000000


	//----- nvinfo : EIATTR_MIN_STACK_SIZE
	.align		4
.L_39:
        /*00f0*/ 	.byte	0x04, 0x12
        /*00f2*/ 	.short	(.L_41 - .L_40)
	.align		4
.L_40:
        /*00f4*/ 	.word	index@(_Z9mv_reducePKfS0_Pfii)
        /*00f8*/ 	.word	0x00000000
.L_41:


//--------------------- .nv.compat                --------------------------
	.section	.nv.compat,"",@"SHT_CUDA_COMPAT_INFO"
	.align	4
        /*0000*/ 	.byte	0x02, 0x09, 0x00, 0x00, 0x02, 0x02, 0x01, 0x00, 0x02, 0x05, 0x05, 0x00, 0x03, 0x07, 0x01, 0x01
        /*0010*/ 	.byte	0x02, 0x03, 0x00, 0x00, 0x02, 0x06, 0x01, 0x00, 0x04, 0x0b, 0x08, 0x00, 0x09, 0x00, 0x00, 0x00
        /*0020*/ 	.byte	0x00, 0x00, 0x00, 0x00


//--------------------- .nv.info._Z3vvaPfS_S_i    --------------------------
	.section	.nv.info._Z3vvaPfS_S_i,"",@"SHT_CUDA_INFO"
	.sectionflags	@""
	.align	4


	//----- nvinfo : EIATTR_CUDA_API_VERSION
	.align		4
        /*0000*/ 	.byte	0x04, 0x37
        /*0002*/ 	.short	(.L_43 - .L_42)
.L_42:
        /*0004*/ 	.word	0x00000082


	//----- nvinfo : EIATTR_KPARAM_INFO
	.align		4
.L_43:
        /*0008*/ 	.byte	0x04, 0x17
        /*000a*/ 	.short	(.L_45 - .L_44)
.L_44:
        /*000c*/ 	.word	0x00000000
        /*0010*/ 	.short	0x0003
        /*0012*/ 	.short	0x0018
        /*0014*/ 	.byte	0x00, 0xf0, 0x11, 0x00


	//----- nvinfo : EIATTR_KPARAM_INFO
	.align		4
.L_45:
        /*0018*/ 	.byte	0x04, 0x17
        /*001a*/ 	.short	(.L_47 - .L_46)
.L_46:
        /*001c*/ 	.word	0x00000000
        /*0020*/ 	.short	0x0002
        /*0022*/ 	.short	0x0010
        /*0024*/ 	.byte	0x00, 0xf5, 0x21, 0x00


	//----- nvinfo : EIATTR_KPARAM_INFO
	.align		4
.L_47:
        /*0028*/ 	.byte	0x04, 0x17
        /*002a*/ 	.short	(.L_49 - .L_48)
.L_48:
        /*002c*/ 	.word	0x00000000
        /*0030*/ 	.short	0x0001
        /*0032*/ 	.short	0x0008
        /*0034*/ 	.byte	0x00, 0xf5, 0x21, 0x00


	//----- nvinfo : EIATTR_KPARAM_INFO
	.align		4
.L_49:
        /*0038*/ 	.byte	0x04, 0x17
        /*003a*/ 	.short	(.L_51 - .L_50)
.L_50:
        /*003c*/ 	.word	0x00000000
        /*0040*/ 	.short	0x0000
        /*0042*/ 	.short	0x0000
        /*0044*/ 	.byte	0x00, 0xf5, 0x21, 0x00


	//----- nvinfo : EIATTR_SPARSE_MMA_MASK
	.align		4
.L_51:
        /*0048*/ 	.byte	0x03, 0x50
        /*004a*/ 	.short	0x0000


	//----- nvinfo : EIATTR_MAXREG_COUNT
	.align		4
        /*004c*/ 	.byte	0x03, 0x1b
        /*004e*/ 	.short	0x00ff


	//----- nvinfo : EIATTR_MERCURY_ISA_VERSION
	.align		4
        /*0050*/ 	.byte	0x03, 0x5f
        /*0052*/ 	.short	0x0101


	//----- nvinfo : EIATTR_VRC_CTA_INIT_COUNT
	.align		4
        /*0054*/ 	.byte	0x02, 0x4a
	.zero		1
	.zero		1


	//----- nvinfo : EIATTR_EXIT_INSTR_OFFSETS
	.align		4
        /*0058*/ 	.byte	0x04, 0x1c
        /*005a*/ 	.short	(.L_53 - .L_52)


	//   ....[0]....
.L_52:
        /*005c*/ 	.word	0x00000070


	//   ....[1]....
        /*0060*/ 	.word	0x00000130


	//----- nvinfo : EIATTR_CBANK_PARAM_SIZE
	.align		4
.L_53:
        /*0064*/ 	.byte	0x03, 0x19
        /*0066*/ 	.short	0x001c


	//----- nvinfo : EIATTR_PARAM_CBANK
	.align		4
        /*0068*/ 	.byte	0x04, 0x0a
        /*006a*/ 	.short	(.L_55 - .L_54)
	.align		4
.L_54:
        /*006c*/ 	.word	index@(.nv.constant0._Z3vvaPfS_S_i)
        /*0070*/ 	.short	0x0380
        /*0072*/ 	.short	0x001c


	//----- nvinfo : EIATTR_SW_WAR
	.align		4
.L_55:
        /*0074*/ 	.byte	0x04, 0x36
        /*0076*/ 	.short	(.L_57 - .L_56)
.L_56:
        /*0078*/ 	.word	0x00000008
.L_57:


//--------------------- .nv.info._Z21mv_warpReduceGranularPKfS0_Pfii --------------------------
	.section	.nv.info._Z21mv_warpReduceGranularPKfS0_Pfii,"",@"SHT_CUDA_INFO"
	.sectionflags	@""
	.align	4


	//----- nvinfo : EIATTR_CUDA_API_VERSION
	.align		4
        /*0000*/ 	.byte	0x04, 0x37
        /*0002*/ 	.short	(.L_59 - .L_58)
.L_58:
        /*0004*/ 	.word	0x00000082


	//----- nvinfo : EIATTR_KPARAM_INFO
	.align		4
.L_59:
        /*0008*/ 	.byte	0x04, 0x17
        /*000a*/ 	.short	(.L_61 - .L_60)
.L_60:
        /*000c*/ 	.word	0x00000000
        /*0010*/ 	.short	0x0004
        /*0012*/ 	.short	0x001c
        /*0014*/ 	.byte	0x00, 0xf0, 0x11, 0x00


	//----- nvinfo : EIATTR_KPARAM_INFO
	.align		4
.L_61:
        /*0018*/ 	.byte	0x04, 0x17
        /*001a*/ 	.short	(.L_63 - .L_62)
.L_62:
        /*001c*/ 	.word	0x00000000
        /*0020*/ 	.short	0x0003
        /*0022*/ 	.short	0x0018
        /*0024*/ 	.byte	0x00, 0xf0, 0x11, 0x00


	//----- nvinfo : EIATTR_KPARAM_INFO
	.align		4
.L_63:
        /*0028*/ 	.byte	0x04, 0x17
        /*002a*/ 	.short	(.L_65 - .L_64)
.L_64:
        /*002c*/ 	.word	0x00000000
        /*0030*/ 	.short	0x0002
        /*0032*/ 	.short	0x0010
        /*0034*/ 	.byte	0x00, 0xf5, 0x21, 0x00


	//----- nvinfo : EIATTR_KPARAM_INFO
	.align		4
.L_65:
        /*0038*/ 	.byte	0x04, 0x17
        /*003a*/ 	.short	(.L_67 - .L_66)
.L_66:
        /*003c*/ 	.word	0x00000000
        /*0040*/ 	.short	0x0001
        /*0042*/ 	.short	0x0008
        /*0044*/ 	.byte	0x00, 0xf5, 0x21, 0x00


	//----- nvinfo : EIATTR_KPARAM_INFO
	.align		4
.L_67:
        /*0048*/ 	.byte	0x04, 0x17
        /*004a*/ 	.short	(.L_69 - .L_68)
.L_68:
        /*004c*/ 	.word	0x00000000
        /*0050*/ 	.short	0x0000
        /*0052*/ 	.short	0x0000
        /*0054*/ 	.byte	0x00, 0xf5, 0x21, 0x00


	//----- nvinfo : EIATTR_SPARSE_MMA_MASK
	.align		4
.L_69:
        /*0058*/ 	.byte	0x03, 0x50
        /*005a*/ 	.short	0x0000


	//----- nvinfo : EIATTR_MAXREG_COUNT
	.align		4
        /*005c*/ 	.byte	0x03, 0x1b
        /*005e*/ 	.short	0x00ff


	//----- nvinfo : EIATTR_NUM_BARRIERS
	.align		4
        /*0060*/ 	.byte	0x02, 0x4c
        /*0062*/ 	.byte	0x01
	.zero		1


	//----- nvinfo : EIATTR_MERCURY_ISA_VERSION
	.align		4
        /*0064*/ 	.byte	0x03, 0x5f
        /*0066*/ 	.short	0x0101


	//----- nvinfo : EIATTR_COOP_GROUP_MASK_REGIDS
	.align		4
        /*0068*/ 	.byte	0x04, 0x29
        /*006a*/ 	.short	(.L_71 - .L_70)


	//   ....[0]....
.L_70:
        /*006c*/ 	.word	0xffffffff


	//   ....[1]....
        /*0070*/ 	.word	0xffffffff


	//   ....[2]....
        /*0074*/ 	.word	0xffffffff


	//   ....[3]....
        /*0078*/ 	.word	0xffffffff


	//   ....[4]....
        /*007c*/ 	.word	0xffffffff


	//   ....[5]....
        /*0080*/ 	.word	0xffffffff


	//   ....[6]....
        /*0084*/ 	.word	0xffffffff


	//   ....[7]....
        /*0088*/ 	.word	0xffffffff


	//   ....[8]....
        /*008c*/ 	.word	0xffffffff


	//   ....[9]....
        /*0090*/ 	.word	0xffffffff


	//   ....[10]....
        /*0094*/ 	.word	0xffffffff


	//   ....[11]....
        /*0098*/ 	.word	0xffffffff


	//   ....[12]....
        /*009c*/ 	.word	0xffffffff


	//   ....[13]....
        /*00a0*/ 	.word	0xffffffff


	//   ....[14]....
        /*00a4*/ 	.word	0xffffffff


	//   ....[15]....
        /*00a8*/ 	.word	0xffffffff


	//   ....[16]....
        /*00ac*/ 	.word	0xffffffff


	//   ....[17]....
        /*00b0*/ 	.word	0xffffffff


	//   ....[18]....
        /*00b4*/ 	.word	0xffffffff


	//   ....[19]....
        /*00b8*/ 	.word	0xffffffff


	//   ....[20]....
        /*00bc*/ 	.word	0xffffffff


	//   ....[21]....
        /*00c0*/ 	.word	0xffffffff


	//   ....[22]....
        /*00c4*/ 	.word	0xffffffff


	//   ....[23]....
        /*00c8*/ 	.word	0xffffffff


	//   ....[24]....
        /*00cc*/ 	.word	0xffffffff


	//   ....[25]....
        /*00d0*/ 	.word	0xffffffff


	//   ....[26]....
        /*00d4*/ 	.word	0xffffffff


	//   ....[27]....
        /*00d8*/ 	.word	0xffffffff


	//   ....[28]....
        /*00dc*/ 	.word	0xffffffff


	//   ....[29]....
        /*00e0*/ 	.word	0xffffffff


	//   ....[30]....
        /*00e4*/ 	.word	0xffffffff


	//   ....[31]....
        /*00e8*/ 	.word	0xffffffff


	//   ....[32]....
        /*00ec*/ 	.word	0xffffffff


	//   ....[33]....
        /*00f0*/ 	.word	0xffffffff


	//   ....[34]....
        /*00f4*/ 	.word	0xffffffff


	//   ....[35]....
        /*00f8*/ 	.word	0xffffffff


	//   ....[36]....
        /*00fc*/ 	.word	0xffffffff


	//   ....[37]....
        /*0100*/ 	.word	0xffffffff


	//   ....[38]....
        /*0104*/ 	.word	0xffffffff


	//   ....[39]....
        /*0108*/ 	.word	0xffffffff


	//   ....[40]....
        /*010c*/ 	.word	0xffffffff


	//   ....[41]....
        /*0110*/ 	.word	0xffffffff


	//   ....[42]....
        /*0114*/ 	.word	0xffffffff


	//   ....[43]....
        /*0118*/ 	.word	0xffffffff


	//   ....[44]....
        /*011c*/ 	.word	0xffffffff


	//   ....[45]....
        /*0120*/ 	.word	0xffffffff


	//   ....[46]....
        /*0124*/ 	.word	0xffffffff


	//   ....[47]....
        /*0128*/ 	.word	0xffffffff


	//   ....[48]....
        /*012c*/ 	.word	0xffffffff


	//   ....[49]....
        /*0130*/ 	.word	0xffffffff


	//   ....[50]....
        /*0134*/ 	.word	0x0500000c


	//   ....[51]....
        /*0138*/ 	.word	0x0500000c


	//   ....[52]....
        /*013c*/ 	.word	0x0500000c


	//   ....[53]....
        /*0140*/ 	.word	0x0500000c


	//   ....[54]....
        /*0144*/ 	.word	0x0500000c


	//   ....[55]....
        /*0148*/ 	.word	0x0500000c


	//   ....[56]....
        /*014c*/ 	.word	0x0500000c


	//   ....[57]....
        /*0150*/ 	.word	0x0500000c


	//   ....[58]....
        /*0154*/ 	.word	0x0500000c


	//   ....[59]....
        /*0158*/ 	.word	0x0500000c


	//   ....[60]....
        /*015c*/ 	.word	0x0500000c


	//   ....[61]....
        /*0160*/ 	.word	0x0500000c


	//   ....[62]....
        /*0164*/ 	.word	0x0500000c


	//   ....[63]....
        /*0168*/ 	.word	0x0500000c


	//   ....[64]....
        /*016c*/ 	.word	0x0500000c


	//   ....[65]....
        /*0170*/ 	.word	0x0500000c


	//   ....[66]....
        /*0174*/ 	.word	0x0500000c


	//   ....[67]....
        /*0178*/ 	.word	0x0500000c


	//   ....[68]....
        /*017c*/ 	.word	0x0500000c


	//   ....[69]....
        /*0180*/ 	.word	0x0500000c


	//   ....[70]....
        /*0184*/ 	.word	0x0500000c


	//   ....[71]....
        /*0188*/ 	.word	0x0500000c


	//   ....[72]....
        /*018c*/ 	.word	0x0500000c


	//   ....[73]....
        /*0190*/ 	.word	0x0500000c


	//   ....[74]....
        /*0194*/ 	.word	0x0500000c


	//   ....[75]....
        /*0198*/ 	.word	0x0500000c


	//   ....[76]....
        /*019c*/ 	.word	0x0500000c


	//   ....[77]....
        /*01a0*/ 	.word	0x0500000c


	//   ....[78]....
        /*01a4*/ 	.word	0x0500000c


	//   ....[79]....
        /*01a8*/ 	.word	0x0500000c


	//   ....[80]....
        /*01ac*/ 	.word	0x0500000c


	//   ....[81]....
        /*01b0*/ 	.word	0x0500000c


	//   ....[82]....
        /*01b4*/ 	.word	0x0500000c


	//   ....[83]....
        /*01b8*/ 	.word	0x0500000c


	//   ....[84]....
        /*01bc*/ 	.word	0x0500000c


	//   ....[85]....
        /*01c0*/ 	.word	0x0500000c


	//   ....[86]....
        /*01c4*/ 	.word	0x0500000c


	//   ....[87]....
        /*01c8*/ 	.word	0x0500000c


	//   ....[88]....
        /*01cc*/ 	.word	0x0500000c


	//   ....[89]....
        /*01d0*/ 	.word	0x0500000c


	//----- nvinfo : EIATTR_COOP_GROUP_INSTR_OFFSETS
	.align		4
.L_71:
        /*01d4*/ 	.byte	0x04, 0x28
        /*01d6*/ 	.short	(.L_73 - .L_72)


	//   ....[0]....
.L_72:
        /*01d8*/ 	.word	0x00000790


	//   ....[1]....
        /*01dc*/ 	.word	0x000007b0


	//   ....[2]....
        /*01e0*/ 	.word	0x000007d0


	//   ....[3]....
        /*01e4*/ 	.word	0x000007f0


	//   ....[4]....
        /*01e8*/ 	.word	0x00000840


	//   ....[5]....
        /*01ec*/ 	.word	0x00000930


	//   ....[6]....
        /*01f0*/ 	.word	0x00000950


	//   ....[7]....
        /*01f4*/ 	.word	0x00000970


	//   ....[8]....
        /*01f8*/ 	.word	0x00000990


	//   ....[9]....
        /*01fc*/ 	.word	0x000009b0


	//   ....[10]....
        /*0200*/ 	.word	0x00000a80


	//   ....[11]....
        /*0204*/ 	.word	0x00000aa0


	//   ....[12]....
        /*0208*/ 	.word	0x00000ac0


	//   ....[13]....
        /*020c*/ 	.word	0x00000ae0


	//   ....[14]....
        /*0210*/ 	.word	0x00000b00


	//   ....[15]....
        /*0214*/ 	.word	0x00000bb0


	//   ....[16]....
        /*0218*/ 	.word	0x00000bd0


	//   ....[17]....
        /*021c*/ 	.word	0x00000bf0


	//   ....[18]....
        /*0220*/ 	.word	0x00000c10


	//   ....[19]....
        /*0224*/ 	.word	0x00000c30


	//   ....[20]....
        /*0228*/ 	.word	0x00000d00


	//   ....[21]....
        /*022c*/ 	.word	0x00000d20


	//   ....[22]....
        /*0230*/ 	.word	0x00000d40


	//   ....[23]....
        /*0234*/ 	.word	0x00000d60


	//   ....[24]....
        /*0238*/ 	.word	0x00000d80


	//   ....[25]....
        /*023c*/ 	.word	0x00000e30


	//   ....[26]....
        /*0240*/ 	.word	0x00000e50


	//   ....[27]....
        /*0244*/ 	.word	0x00000e70


	//   ....[28]....
        /*0248*/ 	.word	0x00000e90


	//   ....[29]....
        /*024c*/ 	.word	0x00000eb0


	//   ....[30]....
        /*0250*/ 	.word	0x00000f80


	//   ....[31]....
        /*0254*/ 	.word	0x00000fa0


	//   ....[32]....
        /*0258*/ 	.word	0x00000fc0


	//   ....[33]....
        /*025c*/ 	.word	0x00000fe0


	//   ....[34]....
        /*0260*/ 	.word	0x00001000


	//   ....[35]....
        /*0264*/ 	.word	0x000010b0


	//   ....[36]....
        /*0268*/ 	.word	0x000010d0


	//   ....[37]....
        /*026c*/ 	.word	0x000010f0


	//   ....[38]....
        /*0270*/ 	.word	0x00001110


	//   ....[39]....
        /*0274*/ 	.word	0x00001130


	//   ....[40]....
        /*0278*/ 	.word	0x00001200


	//   ....[41]....
        /*027c*/ 	.word	0x00001220


	//   ....[42]....
        /*0280*/ 	.word	0x00001240


	//   ....[43]....
        /*0284*/ 	.word	0x00001260


	//   ....[44]....
        /*0288*/ 	.word	0x00001280


	//   ....[45]....
        /*028c*/ 	.word	0x00001300


	//   ....[46]....
        /*0290*/ 	.word	0x00001320


	//   ....[47]....
        /*0294*/ 	.word	0x00001340


	//   ....[48]....
        /*0298*/ 	.word	0x00001360


	//   ....[49]....
        /*029c*/ 	.word	0x00001380


	//   ....[50]....
        /*02a0*/ 	.word	0x00001420


	//   ....[51]....
        /*02a4*/ 	.word	0x00001470


	//   ....[52]....
        /*02a8*/ 	.word	0x000014d0


	//   ....[53]....
        /*02ac*/ 	.word	0x00001530


	//   ....[54]....
        /*02b0*/ 	.word	0x00001590


	//   ....[55]....
        /*02b4*/ 	.word	0x00001620


	//   ....[56]....
        /*02b8*/ 	.word	0x000016a0


	//   ....[57]....
        /*02bc*/ 	.word	0x00001700


	//   ....[58]....
        /*02c0*/ 	.word	0x00001760


	//   ....[59]....
        /*02c4*/ 	.word	0x000017c0


	//   ....[60]....
        /*02c8*/ 	.word	0x00001840


	//   ....[61]....
        /*02cc*/ 	.word	0x00001890


	//   ....[62]....
        /*02d0*/ 	.word	0x000018f0


	//   ....[63]....
        /*02d4*/ 	.word	0x00001950


	//   ....[64]....
        /*02d8*/ 	.word	0x000019b0


	//   ....[65]....
        /*02dc*/ 	.word	0x00001a40


	//   ....[66]....
        /*02e0*/ 	.word	0x00001ac0


	//   ....[67]....
        /*02e4*/ 	.word	0x00001b20


	//   ....[68]....
        /*02e8*/ 	.word	0x00001b80


	//   ....[69]....
        /*02ec*/ 	.word	0x00001be0


	//   ....[70]....
        /*02f0*/ 	.word	0x00001c60


	//   ....[71]....
        /*02f4*/ 	.word	0x00001cb0


	//   ....[72]....
        /*02f8*/ 	.word	0x00001d10


	//   ....[73]....
        /*02fc*/ 	.word	0x00001d70


	//   ....[74]....
        /*0300*/ 	.word	0x00001dd0


	//   ....[75]....
        /*0304*/ 	.word	0x00001e60


	//   ....[76]....
        /*0308*/ 	.word	0x00001ee0


	//   ....[77]....
        /*030c*/ 	.word	0x00001f40


	//   ....[78]....
        /*0310*/ 	.word	0x00001fa0


	//   ....[79]....
        /*0314*/ 	.word	0x00002000


	//   ....[80]....
        /*0318*/ 	.word	0x00002080


	//   ....[81]....
        /*031c*/ 	.word	0x000020d0


	//   ....[82]....
        /*0320*/ 	.word	0x00002130


	//   ....[83]....
        /*0324*/ 	.word	0x00002190


	//   ....[84]....
        /*0328*/ 	.word	0x000021f0


	//   ....[85]....
        /*032c*/ 	.word	0x00002280


	//   ....[86]....
        /*0330*/ 	.word	0x00002310


	//   ....[87]....
        /*0334*/ 	.word	0x00002370


	//   ....[88]....
        /*0338*/ 	.word	0x000023d0


	//   ....[89]....
        /*033c*/ 	.word	0x00002430


	//----- nvinfo : EIATTR_VRC_CTA_INIT_COUNT
	.align		4
.L_73:
        /*0340*/ 	.byte	0x02, 0x4a
	.zero		1
	.zero		1


	//----- nvinfo : EIATTR_EXIT_INSTR_OFFSETS
	.align		4
        /*0344*/ 	.byte	0x04, 0x1c
        /*0346*/ 	.short	(.L_75 - .L_74)


	//   ....[0]....
.L_74:
        /*0348*/ 	.word	0x00000680


	//   ....[1]....
        /*034c*/ 	.word	0x00000a20


	//   ....[2]....
        /*0350*/ 	.word	0x00000ca0


	//   ....[3]....
        /*0354*/ 	.word	0x00000f20


	//   ....[4]....
        /*0358*/ 	.word	0x000011a0


	//   ....[5]....
        /*035c*/ 	.word	0x000012d0


	//   ....[6]....
        /*0360*/ 	.word	0x000013a0


	//   ....[7]....
        /*0364*/ 	.word	0x000013c0


	//----- nvinfo : EIATTR_CRS_STACK_SIZE
	.align		4
.L_75:
        /*0368*/ 	.byte	0x04, 0x1e
        /*036a*/ 	.short	(.L_77 - .L_76)
.L_76:
        /*036c*/ 	.word	0x00000000


	//----- nvinfo : EIATTR_CBANK_PARAM_SIZE
	.align		4
.L_77:
        /*0370*/ 	.byte	0x03, 0x19
        /*0372*/ 	.short	0x0020


	//----- nvinfo : EIATTR_PARAM_CBANK
	.align		4
        /*0374*/ 	.byte	0x04, 0x0a
        /*0376*/ 	.short	(.L_79 - .L_78)
	.align		4
.L_78:
        /*0378*/ 	.word	index@(.nv.constant0._Z21mv_warpReduceGranularPKfS0_Pfii)
        /*037c*/ 	.short	0x0380
        /*037e*/ 	.short	0x0020


	//----- nvinfo : EIATTR_SW_WAR
	.align		4
.L_79:
        /*0380*/ 	.byte	0x04, 0x36
        /*0382*/ 	.short	(.L_81 - .L_80)
.L_80:
        /*0384*/ 	.word	0x00000008
.L_81:


//--------------------- .nv.info._Z13mv_warpReducePKfS0_Pfii --------------------------
	.section	.nv.info._Z13mv_warpReducePKfS0_Pfii,"",@"SHT_CUDA_INFO"
	.sectionflags	@""
	.align	4


	//----- nvinfo : EIATTR_CUDA_API_VERSION
	.align		4
        /*0000*/ 	.byte	0x04, 0x37
        /*0002*/ 	.short	(.L_83 - .L_82)
.L_82:
        /*0004*/ 	.word	0x00000082


	//----- nvinfo : EIATTR_KPARAM_INFO
	.align		4
.L_83:
        /*0008*/ 	.byte	0x04, 0x17
        /*000a*/ 	.short	(.L_85 - .L_84)
.L_84:
        /*000c*/ 	.word	0x00000000
        /*0010*/ 	.short	0x0004
        /*0012*/ 	.short	0x001c
        /*0014*/ 	.byte	0x00, 0xf0, 0x11, 0x00


	//----- nvinfo : EIATTR_KPARAM_INFO
	.align		4
.L_85:
        /*0018*/ 	.byte	0x04, 0x17
        /*001a*/ 	.short	(.L_87 - .L_86)
.L_86:
        /*001c*/ 	.word	0x00000000
        /*0020*/ 	.short	0x0003
        /*0022*/ 	.short	0x0018
        /*0024*/ 	.byte	0x00, 0xf0, 0x11, 0x00


	//----- nvinfo : EIATTR_KPARAM_INFO
	.align		4
.L_87:
        /*0028*/ 	.byte	0x04, 0x17
        /*002a*/ 	.short	(.L_89 - .L_88)
.L_88:
        /*002c*/ 	.word	0x00000000
        /*0030*/ 	.short	0x0002
        /*0032*/ 	.short	0x0010
        /*0034*/ 	.byte	0x00, 0xf5, 0x21, 0x00


	//----- nvinfo : EIATTR_KPARAM_INFO
	.align		4
.L_89:
        /*0038*/ 	.byte	0x04, 0x17
        /*003a*/ 	.short	(.L_91 - .L_90)
.L_90:
        /*003c*/ 	.word	0x00000000
        /*0040*/ 	.short	0x0001
        /*0042*/ 	.short	0x0008
        /*0044*/ 	.byte	0x00, 0xf5, 0x21, 0x00


	//----- nvinfo : EIATTR_KPARAM_INFO
	.align		4
.L_91:
        /*0048*/ 	.byte	0x04, 0x17
        /*004a*/ 	.short	(.L_93 - .L_92)
.L_92:
        /*004c*/ 	.word	0x00000000
        /*0050*/ 	.short	0x0000
        /*0052*/ 	.short	0x0000
        /*0054*/ 	.byte	0x00, 0xf5, 0x21, 0x00


	//----- nvinfo : EIATTR_SPARSE_MMA_MASK
	.align		4
.L_93:
        /*0058*/ 	.byte	0x03, 0x50
        /*005a*/ 	.short	0x0000


	//----- nvinfo : EIATTR_MAXREG_COUNT
	.align		4
        /*005c*/ 	.byte	0x03, 0x1b
        /*005e*/ 	.short	0x00ff


	//----- nvinfo : EIATTR_NUM_BARRIERS
	.align		4
        /*0060*/ 	.byte	0x02, 0x4c
        /*0062*/ 	.byte	0x01
	.zero		1


	//----- nvinfo : EIATTR_MERCURY_ISA_VERSION
	.align		4
        /*0064*/ 	.byte	0x03, 0x5f
        /*0066*/ 	.short	0x0101


	//----- nvinfo : EIATTR_COOP_GROUP_MASK_REGIDS
	.align		4
        /*0068*/ 	.byte	0x04, 0x29
        /*006a*/ 	.short	(.L_95 - .L_94)


	//   ....[0]....
.L_94:
        /*006c*/ 	.word	0xffffffff


	//   ....[1]....
        /*0070*/ 	.word	0xffffffff


	//   ....[2]....
        /*0074*/ 	.word	0xffffffff


	//   ....[3]....
        /*0078*/ 	.word	0xffffffff


	//   ....[4]....
        /*007c*/ 	.word	0xffffffff


	//   ....[5]....
        /*0080*/ 	.word	0xffffffff


	//   ....[6]....
        /*0084*/ 	.word	0xffffffff


	//   ....[7]....
        /*0088*/ 	.word	0xffffffff


	//   ....[8]....
        /*008c*/ 	.word	0xffffffff


	//   ....[9]....
        /*0090*/ 	.word	0xffffffff


	//----- nvinfo : EIATTR_COOP_GROUP_INSTR_OFFSETS
	.align		4
.L_95:
        /*0094*/ 	.byte	0x04, 0x28
        /*0096*/ 	.short	(.L_97 - .L_96)


	//   ....[0]....
.L_96:
        /*0098*/ 	.word	0x00000440


	//   ....[1]....
        /*009c*/ 	.word	0x00000470


	//   ....[2]....
        /*00a0*/ 	.word	0x00000510


	//   ....[3]....
        /*00a4*/ 	.word	0x00000620


	//   ....[4]....
        /*00a8*/ 	.word	0x000006d0


	//   ....[5]....
        /*00ac*/ 	.word	0x00000940


	//   ....[6]....
        /*00b0*/ 	.word	0x00000960


	//   ....[7]....
        /*00b4*/ 	.word	0x00000980


	//   ....[8]....
        /*00b8*/ 	.word	0x000009a0


	//   ....[9]....
        /*00bc*/ 	.word	0x000009c0


	//----- nvinfo : EIATTR_VRC_CTA_INIT_COUNT
	.align		4
.L_97:
        /*00c0*/ 	.byte	0x02, 0x4a
	.zero		1
	.zero		1


	//----- nvinfo : EIATTR_EXIT_INSTR_OFFSETS
	.align		4
        /*00c4*/ 	.byte	0x04, 0x1c
        /*00c6*/ 	.short	(.L_99 - .L_98)


	//   ....[0]....
.L_98:
        /*00c8*/ 	.word	0x000002c0


	//   ....[1]....
        /*00cc*/ 	.word	0x000008a0


	//   ....[2]....
        /*00d0*/ 	.word	0x000009d0


	//   ....[3]....
        /*00d4*/ 	.word	0x00000a20


	//----- nvinfo : EIATTR_CRS_STACK_SIZE
	.align		4
.L_99:
        /*00d8*/ 	.byte	0x04, 0x1e
        /*00da*/ 	.short	(.L_101 - .L_100)
.L_100:
        /*00dc*/ 	.word	0x00000000


	//----- nvinfo : EIATTR_CBANK_PARAM_SIZE
	.align		4
.L_101:
        /*00e0*/ 	.byte	0x03, 0x19
        /*00e2*/ 	.short	0x0020


	//----- nvinfo : EIATTR_PARAM_CBANK
	.align		4
        /*00e4*/ 	.byte	0x04, 0x0a
        /*00e6*/ 	.short	(.L_103 - .L_102)
	.align		4
.L_102:
        /*00e8*/ 	.word	index@(.nv.constant0._Z13mv_warpReducePKfS0_Pfii)
        /*00ec*/ 	.short	0x0380
        /*00ee*/ 	.short	0x0020


	//----- nvinfo : EIATTR_SW_WAR
	.align		4
.L_103:
        /*00f0*/ 	.byte	0x04, 0x36
        /*00f2*/ 	.short	(.L_105 - .L_104)
.L_104:
        /*00f4*/ 	.word	0x00000008
.L_105:


//--------------------- .nv.info._Z41mv_warpReduceNoRollOverGranularVectorizedPKfS0_Pfii --------------------------
	.section	.nv.info._Z41mv_warpReduceNoRollOverGranularVectorizedPKfS0_Pfii,"",@"SHT_CUDA_INFO"
	.sectionflags	@""
	.align	4


	//----- nvinfo : EIATTR_CUDA_API_VERSION
	.align		4
        /*0000*/ 	.byte	0x04, 0x37
        /*0002*/ 	.short	(.L_107 - .L_106)
.L_106:
        /*0004*/ 	.word	0x00000082


	//----- nvinfo : EIATTR_KPARAM_INFO
	.align		4
.L_107:
        /*0008*/ 	.byte	0x04, 0x17
        /*000a*/ 	.short	(.L_109 - .L_108)
.L_108:
        /*000c*/ 	.word	0x00000000
        /*0010*/ 	.short	0x0004
        /*0012*/ 	.short	0x001c
        /*0014*/ 	.byte	0x00, 0xf0, 0x11, 0x00


	//----- nvinfo : EIATTR_KPARAM_INFO
	.align		4
.L_109:
        /*0018*/ 	.byte	0x04, 0x17
        /*001a*/ 	.short	(.L_111 - .L_110)
.L_110:
        /*001c*/ 	.word	0x00000000
        /*0020*/ 	.short	0x0003
        /*0022*/ 	.short	0x0018
        /*0024*/ 	.byte	0x00, 0xf0, 0x11, 0x00


	//----- nvinfo : EIATTR_KPARAM_INFO
	.align		4
.L_111:
        /*0028*/ 	.byte	0x04, 0x17
        /*002a*/ 	.short	(.L_113 - .L_112)
.L_112:
        /*002c*/ 	.word	0x00000000
        /*0030*/ 	.short	0x0002
        /*0032*/ 	.short	0x0010
        /*0034*/ 	.byte	0x00, 0xf5, 0x21, 0x00


	//----- nvinfo : EIATTR_KPARAM_INFO
	.align		4
.L_113:
        /*0038*/ 	.byte	0x04, 0x17
        /*003a*/ 	.short	(.L_115 - .L_114)
.L_114:
        /*003c*/ 	.word	0x00000000
        /*0040*/ 	.short	0x0001
        /*0042*/ 	.short	0x0008
        /*0044*/ 	.byte	0x00, 0xf5, 0x21, 0x00


	//----- nvinfo : EIATTR_KPARAM_INFO
	.align		4
.L_115:
        /*0048*/ 	.byte	0x04, 0x17
        /*004a*/ 	.short	(.L_117 - .L_116)
.L_116:
        /*004c*/ 	.word	0x00000000
        /*0050*/ 	.short	0x0000
        /*0052*/ 	.short	0x0000
        /*0054*/ 	.byte	0x00, 0xf5, 0x21, 0x00


	//----- nvinfo : EIATTR_SPARSE_MMA_MASK
	.align		4
.L_117:
        /*0058*/ 	.byte	0x03, 0x50
        /*005a*/ 	.short	0x0000


	//----- nvinfo : EIATTR_MAXREG_COUNT
	.align		4
        /*005c*/ 	.byte	0x03, 0x1b
        /*005e*/ 	.short	0x00ff


	//----- nvinfo : EIATTR_NUM_BARRIERS
	.align		4
        /*0060*/ 	.byte	0x02, 0x4c
        /*0062*/ 	.byte	0x01
	.zero		1


	//----- nvinfo : EIATTR_MERCURY_ISA_VERSION
	.align		4
        /*0064*/ 	.byte	0x03, 0x5f
        /*0066*/ 	.short	0x0101


	//----- nvinfo : EIATTR_COOP_GROUP_MASK_REGIDS
	.align		4
        /*0068*/ 	.byte	0x04, 0x29
        /*006a*/ 	.short	(.L_119 - .L_118)


	//   ....[0]....
.L_118:
        /*006c*/ 	.word	0xffffffff


	//   ....[1]....
        /*0070*/ 	.word	0xffffffff


	//   ....[2]....
        /*0074*/ 	.word	0xffffffff


	//   ....[3]....
        /*0078*/ 	.word	0xffffffff


	//   ....[4]....
        /*007c*/ 	.word	0xffffffff


	//   ....[5]....
        /*0080*/ 	.word	0xffffffff


	//   ....[6]....
        /*0084*/ 	.word	0xffffffff


	//   ....[7]....
        /*0088*/ 	.word	0xffffffff


	//   ....[8]....
        /*008c*/ 	.word	0xffffffff


	//   ....[9]....
        /*0090*/ 	.word	0xffffffff


	//   ....[10]....
        /*0094*/ 	.word	0x05000006


	//   ....[11]....
        /*0098*/ 	.word	0x05000006


	//   ....[12]....
        /*009c*/ 	.word	0x05000006


	//   ....[13]....
        /*00a0*/ 	.word	0x05000006


	//   ....[14]....
        /*00a4*/ 	.word	0x05000006


	//   ....[15]....
        /*00a8*/ 	.word	0x05000006


	//   ....[16]....
        /*00ac*/ 	.word	0x05000006


	//   ....[17]....
        /*00b0*/ 	.word	0x05000006


	//   ....[18]....
        /*00b4*/ 	.word	0x05000006


	//   ....[19]....
        /*00b8*/ 	.word	0x05000006


	//----- nvinfo : EIATTR_COOP_GROUP_INSTR_OFFSETS
	.align		4
.L_119:
        /*00bc*/ 	.byte	0x04, 0x28
        /*00be*/ 	.short	(.L_121 - .L_120)


	//   ....[0]....
.L_120:
        /*00c0*/ 	.word	0x000009d0


	//   ....[1]....
        /*00c4*/ 	.word	0x000009f0


	//   ....[2]....
        /*00c8*/ 	.word	0x00000a10


	//   ....[3]....
        /*00cc*/ 	.word	0x00000a30


	//   ....[4]....
        /*00d0*/ 	.word	0x00000a50


	//   ....[5]....
        /*00d4*/ 	.word	0x00000b00


	//   ....[6]....
        /*00d8*/ 	.word	0x00000b20


	//   ....[7]....
        /*00dc*/ 	.word	0x00000b40


	//   ....[8]....
        /*00e0*/ 	.word	0x00000b60


	//   ....[9]....
        /*00e4*/ 	.word	0x00000b80


	//   ....[10]....
        /*00e8*/ 	.word	0x00000cc0


	//   ....[11]....
        /*00ec*/ 	.word	0x00000d50


	//   ....[12]....
        /*00f0*/ 	.word	0x00000dc0


	//   ....[13]....
        /*00f4*/ 	.word	0x00000e30


	//   ....[14]....
        /*00f8*/ 	.word	0x00000ea0


	//   ....[15]....
        /*00fc*/ 	.word	0x00000f10


	//   ....[16]....
        /*0100*/ 	.word	0x00000f80


	//   ....[17]....
        /*0104*/ 	.word	0x00000ff0


	//   ....[18]....
        /*0108*/ 	.word	0x00001060


	//   ....[19]....
        /*010c*/ 	.word	0x000010d0


	//----- nvinfo : EIATTR_VRC_CTA_INIT_COUNT
	.align		4
.L_121:
        /*0110*/ 	.byte	0x02, 0x4a
	.zero		1
	.zero		1


	//----- nvinfo : EIATTR_EXIT_INSTR_OFFSETS
	.align		4
        /*0114*/ 	.byte	0x04, 0x1c
        /*0116*/ 	.short	(.L_123 - .L_122)


	//   ....[0]....
.L_122:
        /*0118*/ 	.word	0x00000670


	//   ....[1]....
        /*011c*/ 	.word	0x00000c20


	//   ....[2]....
        /*0120*/ 	.word	0x00000c50


	//----- nvinfo : EIATTR_CRS_STACK_SIZE
	.align		4
.L_123:
        /*0124*/ 	.byte	0x04, 0x1e
        /*0126*/ 	.short	(.L_125 - .L_124)
.L_124:
        /*0128*/ 	.word	0x00000000


	//----- nvinfo : EIATTR_CBANK_PARAM_SIZE
	.align		4
.L_125:
        /*012c*/ 	.byte	0x03, 0x19
        /*012e*/ 	.short	0x0020


	//----- nvinfo : EIATTR_PARAM_CBANK
	.align		4
        /*0130*/ 	.byte	0x04, 0x0a
        /*0132*/ 	.short	(.L_127 - .L_126)
	.align		4
.L_126:
        /*0134*/ 	.word	index@(.nv.constant0._Z41mv_warpReduceNoRollOverGranularVectorizedPKfS0_Pfii)
        /*0138*/ 	.short	0x0380
        /*013a*/ 	.short	0x0020


	//----- nvinfo : EIATTR_SW_WAR
	.align		4
.L_127:
        /*013c*/ 	.byte	0x04, 0x36
        /*013e*/ 	.short	(.L_129 - .L_128)
.L_128:
        /*0140*/ 	.word	0x00000008
.L_129:


//--------------------- .nv.info._Z31mv_warpReduceNoRollOverGranularPKfS0_Pfii --------------------------
	.section	.nv.info._Z31mv_warpReduceNoRollOverGranularPKfS0_Pfii,"",@"SHT_CUDA_INFO"
	.sectionflags	@""
	.align	4


	//----- nvinfo : EIATTR_CUDA_API_VERSION
	.align		4
        /*0000*/ 	.byte	0x04, 0x37
        /*0002*/ 	.short	(.L_131 - .L_130)
.L_130:
        /*0004*/ 	.word	0x00000082


	//----- nvinfo : EIATTR_KPARAM_INFO
	.align		4
.L_131:
        /*0008*/ 	.byte	0x04, 0x17
        /*000a*/ 	.short	(.L_133 - .L_132)
.L_132:
        /*000c*/ 	.word	0x00000000
        /*0010*/ 	.short	0x0004
        /*0012*/ 	.short	0x001c
        /*0014*/ 	.byte	0x00, 0xf0, 0x11, 0x00


	//----- nvinfo : EIATTR_KPARAM_INFO
	.align		4
.L_133:
        /*0018*/ 	.byte	0x04, 0x17
        /*001a*/ 	.short	(.L_135 - .L_134)
.L_134:
        /*001c*/ 	.word	0x00000000
        /*0020*/ 	.short	0x0003
        /*0022*/ 	.short	0x0018
        /*0024*/ 	.byte	0x00, 0xf0, 0x11, 0x00


	//----- nvinfo : EIATTR_KPARAM_INFO
	.align		4
.L_135:
        /*0028*/ 	.byte	0x04, 0x17
        /*002a*/ 	.short	(.L_137 - .L_136)
.L_136:
        /*002c*/ 	.word	0x00000000
        /*0030*/ 	.short	0x0002
        /*0032*/ 	.short	0x0010
        /*0034*/ 	.byte	0x00, 0xf5, 0x21, 0x00


	//----- nvinfo : EIATTR_KPARAM_INFO
	.align		4
.L_137:
        /*0038*/ 	.byte	0x04, 0x17
        /*003a*/ 	.short	(.L_139 - .L_138)
.L_138:
        /*003c*/ 	.word	0x00000000
        /*0040*/ 	.short	0x0001
        /*0042*/ 	.short	0x0008
        /*0044*/ 	.byte	0x00, 0xf5, 0x21, 0x00


	//----- nvinfo : EIATTR_KPARAM_INFO
	.align		4
.L_139:
        /*0048*/ 	.byte	0x04, 0x17
        /*004a*/ 	.short	(.L_141 - .L_140)
.L_140:
        /*004c*/ 	.word	0x00000000
        /*0050*/ 	.short	0x0000
        /*0052*/ 	.short	0x0000
        /*0054*/ 	.byte	0x00, 0xf5, 0x21, 0x00


	//----- nvinfo : EIATTR_SPARSE_MMA_MASK
	.align		4
.L_141:
        /*0058*/ 	.byte	0x03, 0x50
        /*005a*/ 	.short	0x0000


	//----- nvinfo : EIATTR_MAXREG_COUNT
	.align		4
        /*005c*/ 	.byte	0x03, 0x1b
        /*005e*/ 	.short	0x00ff


	//----- nvinfo : EIATTR_NUM_BARRIERS
	.align		4
        /*0060*/ 	.byte	0x02, 0x4c
        /*0062*/ 	.byte	0x01
	.zero		1


	//----- nvinfo : EIATTR_MERCURY_ISA_VERSION
	.align		4
        /*0064*/ 	.byte	0x03, 0x5f
        /*0066*/ 	.short	0x0101


	//----- nvinfo : EIATTR_COOP_GROUP_MASK_REGIDS
	.align		4
        /*0068*/ 	.byte	0x04, 0x29
        /*006a*/ 	.short	(.L_143 - .L_142)


	//   ....[0]....
.L_142:
        /*006c*/ 	.word	0xffffffff


	//   ....[1]....
        /*0070*/ 	.word	0xffffffff


	//   ....[2]....
        /*0074*/ 	.word	0xffffffff


	//   ....[3]....
        /*0078*/ 	.word	0xffffffff


	//   ....[4]....
        /*007c*/ 	.word	0xffffffff


	//   ....[5]....
        /*0080*/ 	.word	0xffffffff


	//   ....[6]....
        /*0084*/ 	.word	0xffffffff


	//   ....[7]....
        /*0088*/ 	.word	0xffffffff


	//   ....[8]....
        /*008c*/ 	.word	0xffffffff


	//   ....[9]....
        /*0090*/ 	.word	0xffffffff


	//   ....[10]....
        /*0094*/ 	.word	0x05000014


	//   ....[11]....
        /*0098*/ 	.word	0x05000014


	//   ....[12]....
        /*009c*/ 	.word	0x05000014


	//   ....[13]....
        /*00a0*/ 	.word	0x05000014


	//   ....[14]....
        /*00a4*/ 	.word	0x05000014


	//   ....[15]....
        /*00a8*/ 	.word	0x05000014


	//   ....[16]....
        /*00ac*/ 	.word	0x05000014


	//   ....[17]....
        /*00b0*/ 	.word	0x05000014


	//   ....[18]....
        /*00b4*/ 	.word	0x05000014


	//   ....[19]....
        /*00b8*/ 	.word	0x05000014


	//----- nvinfo : EIATTR_COOP_GROUP_INSTR_OFFSETS
	.align		4
.L_143:
        /*00bc*/ 	.byte	0x04, 0x28
        /*00be*/ 	.short	(.L_145 - .L_144)


	//   ....[0]....
.L_144:
        /*00c0*/ 	.word	0x00000820


	//   ....[1]....
        /*00c4*/ 	.word	0x00000840


	//   ....[2]....
        /*00c8*/ 	.word	0x00000860


	//   ....[3]....
        /*00cc*/ 	.word	0x00000880


	//   ....[4]....
        /*00d0*/ 	.word	0x000008a0


	//   ....[5]....
        /*00d4*/ 	.word	0x00000950


	//   ....[6]....
        /*00d8*/ 	.word	0x00000970


	//   ....[7]....
        /*00dc*/ 	.word	0x00000990


	//   ....[8]....
        /*00e0*/ 	.word	0x000009b0


	//   ....[9]....
        /*00e4*/ 	.word	0x000009d0


	//   ....[10]....
        /*00e8*/ 	.word	0x00000b00


	//   ....[11]....
        /*00ec*/ 	.word	0x00000ba0


	//   ....[12]....
        /*00f0*/ 	.word	0x00000c10


	//   ....[13]....
        /*00f4*/ 	.word	0x00000c80


	//   ....[14]....
        /*00f8*/ 	.word	0x00000cf0


	//   ....[15]....
        /*00fc*/ 	.word	0x00000d70


	//   ....[16]....
        /*0100*/ 	.word	0x00000de0


	//   ....[17]....
        /*0104*/ 	.word	0x00000e50


	//   ....[18]....
        /*0108*/ 	.word	0x00000ec0


	//   ....[19]....
        /*010c*/ 	.word	0x00000f30


	//----- nvinfo : EIATTR_VRC_CTA_INIT_COUNT
	.align		4
.L_145:
        /*0110*/ 	.byte	0x02, 0x4a
	.zero		1
	.zero		1


	//----- nvinfo : EIATTR_EXIT_INSTR_OFFSETS
	.align		4
        /*0114*/ 	.byte	0x04, 0x1c
        /*0116*/ 	.short	(.L_147 - .L_146)


	//   ....[0]....
.L_146:
        /*0118*/ 	.word	0x00000420


	//   ....[1]....
        /*011c*/ 	.word	0x00000a60


	//   ....[2]....
        /*0120*/ 	.word	0x00000a90


	//----- nvinfo : EIATTR_CRS_STACK_SIZE
	.align		4
.L_147:
        /*0124*/ 	.byte	0x04, 0x1e
        /*0126*/ 	.short	(.L_149 - .L_148)
.L_148:
        /*0128*/ 	.word	0x00000000


	//----- nvinfo : EIATTR_CBANK_PARAM_SIZE
	.align		4
.L_149:
        /*012c*/ 	.byte	0x03, 0x19
        /*012e*/ 	.short	0x0020


	//----- nvinfo : EIATTR_PARAM_CBANK
	.align		4
        /*0130*/ 	.byte	0x04, 0x0a
        /*0132*/ 	.short	(.L_151 - .L_150)
	.align		4
.L_150:
        /*0134*/ 	.word	index@(.nv.constant0._Z31mv_warpReduceNoRollOverGranularPKfS0_Pfii)
        /*0138*/ 	.short	0x0380
        /*013a*/ 	.short	0x0020


	//----- nvinfo : EIATTR_SW_WAR
	.align		4
.L_151:
        /*013c*/ 	.byte	0x04, 0x36
        /*013e*/ 	.short	(.L_153 - .L_152)
.L_152:
        /*0140*/ 	.word	0x00000008
.L_153:


//--------------------- .nv.info._Z23mv_warpReduceNoRollOverPKfS0_Pfii --------------------------
	.section	.nv.info._Z23mv_warpReduceNoRollOverPKfS0_Pfii,"",@"SHT_CUDA_INFO"
	.sectionflags	@""
	.align	4


	//----- nvinfo : EIATTR_CUDA_API_VERSION
	.align		4
        /*0000*/ 	.byte	0x04, 0x37
        /*0002*/ 	.short	(.L_155 - .L_154)
.L_154:
        /*0004*/ 	.word	0x00000082


	//----- nvinfo : EIATTR_KPARAM_INFO
	.align		4
.L_155:
        /*0008*/ 	.byte	0x04, 0x17
        /*000a*/ 	.short	(.L_157 - .L_156)
.L_156:
        /*000c*/ 	.word	0x00000000
        /*0010*/ 	.short	0x0004
        /*0012*/ 	.short	0x001c
        /*0014*/ 	.byte	0x00, 0xf0, 0x11, 0x00


	//----- nvinfo : EIATTR_KPARAM_INFO
	.align		4
.L_157:
        /*0018*/ 	.byte	0x04, 0x17
        /*001a*/ 	.short	(.L_159 - .L_158)
.L_158:
        /*001c*/ 	.word	0x00000000
        /*0020*/ 	.short	0x0003
        /*0022*/ 	.short	0x0018
        /*0024*/ 	.byte	0x00, 0xf0, 0x11, 0x00


	//----- nvinfo : EIATTR_KPARAM_INFO
	.align		4
.L_159:
        /*0028*/ 	.byte	0x04, 0x17
        /*002a*/ 	.short	(.L_161 - .L_160)
.L_160:
        /*002c*/ 	.word	0x00000000
        /*0030*/ 	.short	0x0002
        /*0032*/ 	.short	0x0010
        /*0034*/ 	.byte	0x00, 0xf5, 0x21, 0x00


	//----- nvinfo : EIATTR_KPARAM_INFO
	.align		4
.L_161:
        /*0038*/ 	.byte	0x04, 0x17
        /*003a*/ 	.short	(.L_163 - .L_162)
.L_162:
        /*003c*/ 	.word	0x00000000
        /*0040*/ 	.short	0x0001
        /*0042*/ 	.short	0x0008
        /*0044*/ 	.byte	0x00, 0xf5, 0x21, 0x00


	//----- nvinfo : EIATTR_KPARAM_INFO
	.align		4
.L_163:
        /*0048*/ 	.byte	0x04, 0x17
        /*004a*/ 	.short	(.L_165 - .L_164)
.L_164:
        /*004c*/ 	.word	0x00000000
        /*0050*/ 	.short	0x0000
        /*0052*/ 	.short	0x0000
        /*0054*/ 	.byte	0x00, 0xf5, 0x21, 0x00


	//----- nvinfo : EIATTR_SPARSE_MMA_MASK
	.align		4
.L_165:
        /*0058*/ 	.byte	0x03, 0x50
        /*005a*/ 	.short	0x0000


	//----- nvinfo : EIATTR_MAXREG_COUNT
	.align		4
        /*005c*/ 	.byte	0x03, 0x1b
        /*005e*/ 	.short	0x00ff


	//----- nvinfo : EIATTR_NUM_BARRIERS
	.align		4
        /*0060*/ 	.byte	0x02, 0x4c
        /*0062*/ 	.byte	0x01
	.zero		1


	//----- nvinfo : EIATTR_MERCURY_ISA_VERSION
	.align		4
        /*0064*/ 	.byte	0x03, 0x5f
        /*0066*/ 	.short	0x0101


	//----- nvinfo : EIATTR_COOP_GROUP_MASK_REGIDS
	.align		4
        /*0068*/ 	.byte	0x04, 0x29
        /*006a*/ 	.short	(.L_167 - .L_166)


	//   ....[0]....
.L_166:
        /*006c*/ 	.word	0xffffffff


	//   ....[1]....
        /*0070*/ 	.word	0xffffffff


	//   ....[2]....
        /*0074*/ 	.word	0xffffffff


	//   ....[3]....
        /*0078*/ 	.word	0xffffffff


	//   ....[4]....
        /*007c*/ 	.word	0xffffffff


	//   ....[5]....
        /*0080*/ 	.word	0xffffffff


	//   ....[6]....
        /*0084*/ 	.word	0xffffffff


	//   ....[7]....
        /*0088*/ 	.word	0xffffffff


	//   ....[8]....
        /*008c*/ 	.word	0xffffffff


	//   ....[9]....
        /*0090*/ 	.word	0xffffffff


	//----- nvinfo : EIATTR_COOP_GROUP_INSTR_OFFSETS
	.align		4
.L_167:
        /*0094*/ 	.byte	0x04, 0x28
        /*0096*/ 	.short	(.L_169 - .L_168)


	//   ....[0]....
.L_168:
        /*0098*/ 	.word	0x000005d0


	//   ....[1]....
        /*009c*/ 	.word	0x000005f0


	//   ....[2]....
        /*00a0*/ 	.word	0x00000620


	//   ....[3]....
        /*00a4*/ 	.word	0x00000700


	//   ....[4]....
        /*00a8*/ 	.word	0x00000790


	//   ....[5]....
        /*00ac*/ 	.word	0x000008e0


	//   ....[6]....
        /*00b0*/ 	.word	0x00000900


	//   ....[7]....
        /*00b4*/ 	.word	0x00000920


	//   ....[8]....
        /*00b8*/ 	.word	0x00000940


	//   ....[9]....
        /*00bc*/ 	.word	0x00000960


	//----- nvinfo : EIATTR_VRC_CTA_INIT_COUNT
	.align		4
.L_169:
        /*00c0*/ 	.byte	0x02, 0x4a
	.zero		1
	.zero		1


	//----- nvinfo : EIATTR_EXIT_INSTR_OFFSETS
	.align		4
        /*00c4*/ 	.byte	0x04, 0x1c
        /*00c6*/ 	.short	(.L_171 - .L_170)


	//   ....[0]....
.L_170:
        /*00c8*/ 	.word	0x00000420


	//   ....[1]....
        /*00cc*/ 	.word	0x00000880


	//   ....[2]....
        /*00d0*/ 	.word	0x00000970


	//   ....[3]....
        /*00d4*/ 	.word	0x000009c0


	//----- nvinfo : EIATTR_CBANK_PARAM_SIZE
	.align		4
.L_171:
        /*00d8*/ 	.byte	0x03, 0x19
        /*00da*/ 	.short	0x0020


	//----- nvinfo : EIATTR_PARAM_CBANK
	.align		4
        /*00dc*/ 	.byte	0x04, 0x0a
        /*00de*/ 	.short	(.L_173 - .L_172)
	.align		4
.L_172:
        /*00e0*/ 	.word	index@(.nv.constant0._Z23mv_warpReduceNoRollOverPKfS0_Pfii)
        /*00e4*/ 	.short	0x0380
        /*00e6*/ 	.short	0x0020


	//----- nvinfo : EIATTR_SW_WAR
	.align		4
.L_173:
        /*00e8*/ 	.byte	0x04, 0x36
        /*00ea*/ 	.short	(.L_175 - .L_174)
.L_174:
        /*00ec*/ 	.word	0x00000008
.L_175:


//--------------------- .nv.info._Z9mv_reducePKfS0_Pfii --------------------------
	.section	.nv.info._Z9mv_reducePKfS0_Pfii,"",@"SHT_CUDA_INFO"
	.sectionflags	@""
	.align	4


	//----- nvinfo : EIATTR_CUDA_API_VERSION
	.align		4
        /*0000*/ 	.byte	0x04, 0x37
        /*0002*/ 	.short	(.L_177 - .L_176)
.L_176:
        /*0004*/ 	.word	0x00000082


	//----- nvinfo : EIATTR_KPARAM_INFO
	.align		4
.L_177:
        /*0008*/ 	.byte	0x04, 0x17
        /*000a*/ 	.short	(.L_179 - .L_178)
.L_178:
        /*000c*/ 	.word	0x00000000
        /*0010*/ 	.short	0x0004
        /*0012*/ 	.short	0x001c
        /*0014*/ 	.byte	0x00, 0xf0, 0x11, 0x00


	//----- nvinfo : EIATTR_KPARAM_INFO
	.align		4
.L_179:
        /*0018*/ 	.byte	0x04, 0x17
        /*001a*/ 	.short	(.L_181 - .L_180)
.L_180:
        /*001c*/ 	.word	0x00000000
        /*0020*/ 	.short	0x0003
        /*0022*/ 	.short	0x0018
        /*0024*/ 	.byte	0x00, 0xf0, 0x11, 0x00


	//----- nvinfo : EIATTR_KPARAM_INFO
	.align		4
.L_181:
        /*0028*/ 	.byte	0x04, 0x17
        /*002a*/ 	.short	(.L_183 - .L_182)
.L_182:
        /*002c*/ 	.word	0x00000000
        /*0030*/ 	.short	0x0002
        /*0032*/ 	.short	0x0010
        /*0034*/ 	.byte	0x00, 0xf5, 0x21, 0x00


	//----- nvinfo : EIATTR_KPARAM_INFO
	.align		4
.L_183:
        /*0038*/ 	.byte	0x04, 0x17
        /*003a*/ 	.short	(.L_185 - .L_184)
.L_184:
        /*003c*/ 	.word	0x00000000
        /*0040*/ 	.short	0x0001
        /*0042*/ 	.short	0x0008
        /*0044*/ 	.byte	0x00, 0xf5, 0x21, 0x00


	//----- nvinfo : EIATTR_KPARAM_INFO
	.align		4
.L_185:
        /*0048*/ 	.byte	0x04, 0x17
        /*004a*/ 	.short	(.L_187 - .L_186)
.L_186:
        /*004c*/ 	.word	0x00000000
        /*0050*/ 	.short	0x0000
        /*0052*/ 	.short	0x0000
        /*0054*/ 	.byte	0x00, 0xf5, 0x21, 0x00


	//----- nvinfo : EIATTR_SPARSE_MMA_MASK
	.align		4
.L_187:
        /*0058*/ 	.byte	0x03, 0x50
        /*005a*/ 	.short	0x0000


	//----- nvinfo : EIATTR_MAXREG_COUNT
	.align		4
        /*005c*/ 	.byte	0x03, 0x1b
        /*005e*/ 	.short	0x00ff


	//----- nvinfo : EIATTR_NUM_BARRIERS
	.align		4
        /*0060*/ 	.byte	0x02, 0x4c
        /*0062*/ 	.byte	0x01
	.zero		1


	//----- nvinfo : EIATTR_MERCURY_ISA_VERSION
	.align		4
        /*0064*/ 	.byte	0x03, 0x5f
        /*0066*/ 	.short	0x0101


	//----- nvinfo : EIATTR_VRC_CTA_INIT_COUNT
	.align		4
        /*0068*/ 	.byte	0x02, 0x4a
	.zero		1
	.zero		1


	//----- nvinfo : EIATTR_EXIT_INSTR_OFFSETS
	.align		4
        /*006c*/ 	.byte	0x04, 0x1c
        /*006e*/ 	.short	(.L_189 - .L_188)


	//   ....[0]....
.L_188:
        /*0070*/ 	.word	0x00000270


	//   ....[1]....
        /*0074*/ 	.word	0x00000490


	//   ....[2]....
        /*0078*/ 	.word	0x00000510


	//----- nvinfo : EIATTR_CBANK_PARAM_SIZE
	.align		4
.L_189:
        /*007c*/ 	.byte	0x03, 0x19
        /*007e*/ 	.short	0x0020


	//----- nvinfo : EIATTR_PARAM_CBANK
	.align		4
        /*0080*/ 	.byte	0x04, 0x0a
        /*0082*/ 	.short	(.L_191 - .L_190)
	.align		4
.L_190:
        /*0084*/ 	.word	index@(.nv.constant0._Z9mv_reducePKfS0_Pfii)
        /*0088*/ 	.short	0x0380
        /*008a*/ 	.short	0x0020


	//----- nvinfo : EIATTR_SW_WAR
	.align		4
.L_191:
        /*008c*/ 	.byte	0x04, 0x36
        /*008e*/ 	.short	(.L_193 - .L_192)
.L_192:
        /*0090*/ 	.word	0x00000008
.L_193:


//--------------------- .nv.callgraph             --------------------------
	.section	.nv.callgraph,"",@"SHT_CUDA_CALLGRAPH"
	.align	4
	.sectionentsize	8
	.align		4
        /*0000*/ 	.word	0x00000000
	.align		4
        /*0004*/ 	.word	0xffffffff
	.align		4
        /*0008*/ 	.word	0x00000000
	.align		4
        /*000c*/ 	.word	0xfffffffe
	.align		4
        /*0010*/ 	.word	0x00000000
	.align		4
        /*0014*/ 	.word	0xfffffffd
	.align		4
        /*0018*/ 	.word	0x00000000
	.align		4
        /*001c*/ 	.word	0xfffffffc


//--------------------- .text._Z3vvaPfS_S_i       --------------------------
	.section	.text._Z3vvaPfS_S_i,"ax",@progbits
	.align	128
        .global         _Z3vvaPfS_S_i
        .type           _Z3vvaPfS_S_i,@function
        .size           _Z3vvaPfS_S_i,(.L_x_120 - _Z3vvaPfS_S_i)
        .other          _Z3vvaPfS_S_i,@"STO_CUDA_ENTRY STV_DEFAULT"
_Z3vvaPfS_S_i:
.text._Z3vvaPfS_S_i:
[----:B------:R-:W-:Y:S01]  /*0000*/  LDC R1, c[0x0][0x37c] ;  /* 0x0000df00ff017b82 */ /* 0x000fe20000000800 */
[----:B------:R-:W0:Y:S07]  /*0010*/  S2R R9, SR_TID.X ;  /* 0x0000000000097919 */ /* 0x000e2e0000002100 */
[----:B------:R-:W0:Y:S01]  /*0020*/  S2UR UR4, SR_CTAID.X ;  /* 0x00000000000479c3 */ /* 0x000e220000002500 */
[----:B------:R-:W1:Y:S07]  /*0030*/  LDCU UR5, c[0x0][0x398] ;  /* 0x00007300ff0577ac */ /* 0x000e6e0008000800 */
[----:B------:R-:W0:Y:S02]  /*0040*/  LDC R0, c[0x0][0x360] ;  /* 0x0000d800ff007b82 */ /* 0x000e240000000800 */
[----:B0-----:R-:W-:-:S05]  /*0050*/  IMAD R9, R0, UR4, R9 ;  /* 0x0000000400097c24 */ /* 0x001fca000f8e0209 */
[----:B-1----:R-:W-:-:S13]  /*0060*/  ISETP.GE.AND P0, PT, R9, UR5, PT ;  /* 0x0000000509007c0c */ /* 0x002fda000bf06270 */
[----:B------:R-:W-:Y:S05]  /*0070*/  @P0 EXIT ;  /* 0x000000000000094d */ /* 0x000fea0003800000 */
[----:B------:R-:W0:Y:S01]  /*0080*/  LDC.64 R2, c[0x0][0x380] ;  /* 0x0000e000ff027b82 */ /* 0x000e220000000a00 */
[----:B------:R-:W1:Y:S07]  /*0090*/  LDCU.64 UR4, c[0x0][0x358] ;  /* 0x00006b00ff0477ac */ /* 0x000e6e0008000a00 */
[----:B------:R-:W2:Y:S08]  /*00a0*/  LDC.64 R4, c[0x0][0x388] ;  /* 0x0000e200ff047b82 */ /* 0x000eb00000000a00 */
[----:B------:R-:W3:Y:S01]  /*00b0*/  LDC.64 R6, c[0x0][0x390] ;  /* 0x0000e400ff067b82 */ /* 0x000ee20000000a00 */
[----:B0-----:R-:W-:-:S06]  /*00c0*/  IMAD.WIDE R2, R9, 0x4, R2 ;  /* 0x0000000409027825 */ /* 0x001fcc00078e0202 */
[----:B-1----:R-:W4:Y:S01]  /*00d0*/  LDG.E R2, desc[UR4][R2.64] ;  /* 0x0000000402027981 */ /* 0x002f22000c1e1900 */
[----:B--2---:R-:W-:-:S06]  /*00e0*/  IMAD.WIDE R4, R9, 0x4, R4 ;  /* 0x0000000409047825 */ /* 0x004fcc00078e0204 */
[----:B------:R-:W4:Y:S01]  /*00f0*/  LDG.E R5, desc[UR4][R4.64] ;  /* 0x0000000404057981 */ /* 0x000f22000c1e1900 */
[----:B---3--:R-:W-:-:S04]  /*0100*/  IMAD.WIDE R6, R9, 0x4, R6 ;  /* 0x0000000409067825 */ /* 0x008fc800078e0206 */
[----:B----4-:R-:W-:-:S05]  /*0110*/  FMUL R9, R2, R5 ;  /* 0x0000000502097220 */ /* 0x010fca0000400000 */
[----:B------:R-:W-:Y:S01]  /*0120*/  STG.E desc[UR4][R6.64], R9 ;  /* 0x0000000906007986 */ /* 0x000fe2000c101904 */
[----:B------:R-:W-:Y:S05]  /*0130*/  EXIT ;  /* 0x000000000000794d */ /* 0x000fea0003800000 */
.L_x_0:
[----:B------:R-:W-:-:S00]  /*0140*/  BRA `(.L_x_0) ;  /* 0xfffffffc00fc7947 */ /* 0x000fc0000383ffff */
[----:B------:R-:W-:-:S00]  /*0150*/  NOP ;  /* 0x0000000000007918 */ /* 0x000fc00000000000 */
        /* <DEDUP_REMOVED lines=10> */
.L_x_120:


//--------------------- .text._Z21mv_warpReduceGranularPKfS0_Pfii --------------------------
	.section	.text._Z21mv_warpReduceGranularPKfS0_Pfii,"ax",@progbits
	.align	128
        .global         _Z21mv_warpReduceGranularPKfS0_Pfii
        .type           _Z21mv_warpReduceGranularPKfS0_Pfii,@function
        .size           _Z21mv_warpReduceGranularPKfS0_Pfii,(.L_x_121 - _Z21mv_warpReduceGranularPKfS0_Pfii)
        .other          _Z21mv_warpReduceGranularPKfS0_Pfii,@"STO_CUDA_ENTRY STV_DEFAULT"
_Z21mv_warpReduceGranularPKfS0_Pfii:
.text._Z21mv_warpReduceGranularPKfS0_Pfii:
[----:B------:R-:W-:Y:S08]  /*0000*/  LDC R1, c[0x0][0x37c] ;  /* 0x0000df00ff017b82 */ /* 0x000ff00000000800 */
[----:B------:R-:W0:Y:S01]  /*0010*/  LDC R5, c[0x0][0x39c] ;  /* 0x0000e700ff057b82 */ /* 0x000e220000000800 */
[----:B------:R-:W1:Y:S01]  /*0020*/  S2R R7, SR_TID.X ;  /* 0x0000000000077919 */ /* 0x000e620000002100 */
[----:B------:R-:W2:Y:S06]  /*0030*/  LDCU UR6, c[0x0][0x398] ;  /* 0x00007300ff0677ac */ /* 0x000eac0008000800 */
[----:B------:R-:W3:Y:S08]  /*0040*/  S2UR UR4, SR_CTAID.X ;  /* 0x00000000000479c3 */ /* 0x000ef00000002500 */
[----:B------:R-:W3:Y:S01]  /*0050*/  LDC R8, c[0x0][0x360] ;  /* 0x0000d800ff087b82 */ /* 0x000ee20000000800 */
[----:B0-----:R-:W-:-:S07]  /*0060*/  IADD3 R13, PT, PT, R5, 0x1f, RZ ;  /* 0x0000001f050d7810 */ /* 0x001fce0007ffe0ff */
[----:B------:R-:W0:Y:S01]  /*0070*/  S2UR UR5, SR_CgaCtaId ;  /* 0x00000000000579c3 */ /* 0x000e220000008800 */
[----:B------:R-:W-:-:S04]  /*0080*/  SHF.R.S32.HI R0, RZ, 0x1f, R13 ;  /* 0x0000001fff007819 */ /* 0x000fc8000001140d */
[----:B------:R-:W-:-:S04]  /*0090*/  LEA.HI R13, R0, R13, RZ, 0x5 ;  /* 0x0000000d000d7211 */ /* 0x000fc800078f28ff */
[----:B------:R-:W-:-:S04]  /*00a0*/  LOP3.LUT R11, R13, 0xffffffe0, RZ, 0xc0, !PT ;  /* 0xffffffe00d0b7812 */ /* 0x000fc800078ec0ff */
[-C--:B------:R-:W-:Y:S01]  /*00b0*/  IABS R15, R11.reuse ;  /* 0x0000000b000f7213 */ /* 0x080fe20000000000 */
[----:B---3--:R-:W-:Y:S01]  /*00c0*/  IMAD R8, R8, UR4, RZ ;  /* 0x0000000408087c24 */ /* 0x008fe2000f8e02ff */
[----:B------:R-:W3:Y:S01]  /*00d0*/  I2F.U32.RP R10, R11 ;  /* 0x0000000b000a7306 */ /* 0x000ee20000209000 */
[----:B------:R-:W-:Y:S01]  /*00e0*/  IADD3 R19, PT, PT, RZ, -R11, RZ ;  /* 0x8000000bff137210 */ /* 0x000fe20007ffe0ff */
[----:B------:R-:W-:Y:S01]  /*00f0*/  UMOV UR4, 0x400 ;  /* 0x0000040000047882 */ /* 0x000fe20000000000 */
[----:B-1----:R-:W-:Y:S01]  /*0100*/  IMAD.IADD R12, R8, 0x1, R7 ;  /* 0x00000001080c7824 */ /* 0x002fe200078e0207 */
[----:B0-----:R-:W-:-:S04]  /*0110*/  ULEA UR4, UR5, UR4, 0x18 ;  /* 0x0000000405047291 */ /* 0x001fc8000f8ec0ff */
[----:B------:R-:W0:Y:S08]  /*0120*/  I2F.RP R0, R15 ;  /* 0x0000000f00007306 */ /* 0x000e300000209400 */
[----:B---3--:R-:W1:Y:S08]  /*0130*/  MUFU.RCP R10, R10 ;  /* 0x0000000a000a7308 */ /* 0x008e700000001000 */
[----:B0-----:R-:W0:Y:S01]  /*0140*/  MUFU.RCP R0, R0 ;  /* 0x0000000000007308 */ /* 0x001e220000001000 */
[----:B-1----:R-:W-:-:S02]  /*0150*/  IADD3 R14, PT, PT, R10, 0xffffffe, RZ ;  /* 0x0ffffffe0a0e7810 */ /* 0x002fc40007ffe0ff */
[----:B0-----:R-:W-:Y:S02]  /*0160*/  IADD3 R2, PT, PT, R0, 0xffffffe, RZ ;  /* 0x0ffffffe00027810 */ /* 0x001fe40007ffe0ff */
[----:B------:R-:W-:-:S03]  /*0170*/  IABS R0, R12 ;  /* 0x0000000c00007213 */ /* 0x000fc60000000000 */
[----:B------:R0:W1:Y:S02]  /*0180*/  F2I.FTZ.U32.TRUNC.NTZ R3, R2 ;  /* 0x0000000200037305 */ /* 0x000064000021f000 */
[----:B0-----:R-:W-:Y:S01]  /*0190*/  HFMA2 R2, -RZ, RZ, 0, 0 ;  /* 0x00000000ff027431 */ /* 0x001fe200000001ff */
[----:B-1----:R-:W-:-:S05]  /*01a0*/  IADD3 R4, PT, PT, RZ, -R3, RZ ;  /* 0x80000003ff047210 */ /* 0x002fca0007ffe0ff */
[----:B------:R-:W-:Y:S01]  /*01b0*/  IMAD R9, R4, R15, RZ ;  /* 0x0000000f04097224 */ /* 0x000fe200078e02ff */
[----:B------:R-:W-:-:S03]  /*01c0*/  IABS R4, R11 ;  /* 0x0000000b00047213 */ /* 0x000fc60000000000 */
[----:B------:R-:W-:Y:S01]  /*01d0*/  IMAD.HI.U32 R3, R3, R9, R2 ;  /* 0x0000000903037227 */ /* 0x000fe200078e0002 */
[----:B------:R-:W-:Y:S02]  /*01e0*/  IADD3 R2, PT, PT, RZ, -R4, RZ ;  /* 0x80000004ff027210 */ /* 0x000fe40007ffe0ff */
[--C-:B------:R-:W-:Y:S02]  /*01f0*/  SHF.R.S32.HI R9, RZ, 0x5, R13.reuse ;  /* 0x00000005ff097819 */ /* 0x100fe4000001140d */
[----:B------:R-:W-:Y:S01]  /*0200*/  LOP3.LUT R13, R12, 0xffffffe0, R13, 0x78, !PT ;  /* 0xffffffe00c0d7812 */ /* 0x000fe200078e780d */
[----:B------:R-:W-:Y:S01]  /*0210*/  IMAD.HI.U32 R3, R3, R0, RZ ;  /* 0x0000000003037227 */ /* 0x000fe200078e00ff */
[----:B------:R-:W-:Y:S02]  /*0220*/  IABS R4, R9 ;  /* 0x0000000900047213 */ /* 0x000fe40000000000 */
[----:B------:R-:W-:Y:S01]  /*0230*/  ISETP.GE.AND P2, PT, R13, RZ, PT ;  /* 0x000000ff0d00720c */ /* 0x000fe20003f46270 */
[----:B------:R-:W-:Y:S01]  /*0240*/  IMAD R2, R3, R2, R0 ;  /* 0x0000000203027224 */ /* 0x000fe200078e0200 */
[----:B------:R-:W-:-:S02]  /*0250*/  MOV R0, R4 ;  /* 0x0000000400007202 */ /* 0x000fc40000000f00 */
[----:B------:R-:W-:Y:S02]  /*0260*/  LOP3.LUT R4, RZ, R11, RZ, 0x33, !PT ;  /* 0x0000000bff047212 */ /* 0x000fe400078e33ff */
[----:B------:R-:W-:Y:S01]  /*0270*/  ISETP.GT.U32.AND P1, PT, R15, R2, PT ;  /* 0x000000020f00720c */ /* 0x000fe20003f24070 */
[----:B------:R-:W0:Y:S01]  /*0280*/  I2F.RP R6, R0 ;  /* 0x0000000000067306 */ /* 0x000e220000209400 */
[----:B------:R-:W-:Y:S02]  /*0290*/  IABS R16, R9 ;  /* 0x0000000900107213 */ /* 0x000fe40000000000 */
[----:B------:R-:W-:Y:S02]  /*02a0*/  ISETP.NE.AND P3, PT, R9, RZ, PT ;  /* 0x000000ff0900720c */ /* 0x000fe40003f65270 */
[----:B------:R-:W-:-:S07]  /*02b0*/  IADD3 R16, PT, PT, RZ, -R16, RZ ;  /* 0x80000010ff107210 */ /* 0x000fce0007ffe0ff */
[----:B------:R-:W-:Y:S01]  /*02c0*/  @!P1 IMAD.IADD R2, R2, 0x1, -R15 ;  /* 0x0000000102029824 */ /* 0x000fe200078e0a0f */
[----:B------:R-:W-:Y:S01]  /*02d0*/  @!P1 IADD3 R3, PT, PT, R3, 0x1, RZ ;  /* 0x0000000103039810 */ /* 0x000fe20007ffe0ff */
[----:B0-----:R-:W0:Y:S03]  /*02e0*/  MUFU.RCP R6, R6 ;  /* 0x0000000600067308 */ /* 0x001e260000001000 */
[----:B------:R-:W-:-:S05]  /*02f0*/  ISETP.GE.U32.AND P0, PT, R2, R15, PT ;  /* 0x0000000f0200720c */ /* 0x000fca0003f06070 */
[----:B------:R-:W-:Y:S08]  /*0300*/  F2I.FTZ.U32.TRUNC.NTZ R15, R14 ;  /* 0x0000000e000f7305 */ /* 0x000ff0000021f000 */
[----:B------:R-:W-:Y:S02]  /*0310*/  @P0 IADD3 R3, PT, PT, R3, 0x1, RZ ;  /* 0x0000000103030810 */ /* 0x000fe40007ffe0ff */
[----:B------:R-:W-:Y:S01]  /*0320*/  ISETP.NE.AND P0, PT, R11, RZ, PT ;  /* 0x000000ff0b00720c */ /* 0x000fe20003f05270 */
[----:B0-----:R-:W-:Y:S01]  /*0330*/  VIADD R2, R6, 0xffffffe ;  /* 0x0ffffffe06027836 */ /* 0x001fe20000000000 */
[----:B------:R-:W-:-:S03]  /*0340*/  MOV R13, R3 ;  /* 0x00000003000d7202 */ /* 0x000fc60000000f00 */
[----:B------:R0:W1:Y:S01]  /*0350*/  F2I.FTZ.U32.TRUNC.NTZ R3, R2 ;  /* 0x0000000200037305 */ /* 0x000062000021f000 */
[----:B------:R-:W-:-:S04]  /*0360*/  @!P2 IADD3 R13, PT, PT, -R13, RZ, RZ ;  /* 0x000000ff0d0da210 */ /* 0x000fc80007ffe1ff */
[----:B------:R-:W-:-:S04]  /*0370*/  SEL R6, R4, R13, !P0 ;  /* 0x0000000d04067207 */ /* 0x000fc80004000000 */
[----:B------:R-:W-:Y:S01]  /*0380*/  IADD3 R13, PT, PT, -R6, RZ, RZ ;  /* 0x000000ff060d7210 */ /* 0x000fe20007ffe1ff */
[----:B0-----:R-:W-:-:S04]  /*0390*/  HFMA2 R2, -RZ, RZ, 0, 0 ;  /* 0x00000000ff027431 */ /* 0x001fc800000001ff */
[----:B------:R-:W-:Y:S02]  /*03a0*/  IMAD R12, R11, R13, R12 ;  /* 0x0000000d0b0c7224 */ /* 0x000fe400078e020c */
[----:B-1----:R-:W-:-:S03]  /*03b0*/  IMAD.MOV R17, RZ, RZ, -R3 ;  /* 0x000000ffff117224 */ /* 0x002fc600078e0a03 */
[----:B------:R-:W-:Y:S01]  /*03c0*/  SHF.R.S32.HI R13, RZ, 0x1f, R12 ;  /* 0x0000001fff0d7819 */ /* 0x000fe2000001140c */
[----:B------:R-:W-:-:S03]  /*03d0*/  IMAD R17, R17, R0, RZ ;  /* 0x0000000011117224 */ /* 0x000fc600078e02ff */
[----:B------:R-:W-:Y:S01]  /*03e0*/  LEA.HI R10, R13, R12, RZ, 0x5 ;  /* 0x0000000c0d0a7211 */ /* 0x000fe200078f28ff */
[----:B------:R-:W-:-:S03]  /*03f0*/  IMAD.HI.U32 R2, R3, R17, R2 ;  /* 0x0000001103027227 */ /* 0x000fc600078e0002 */
[----:B------:R-:W-:Y:S01]  /*0400*/  SHF.R.S32.HI R13, RZ, 0x5, R10 ;  /* 0x00000005ff0d7819 */ /* 0x000fe2000001140a */
[----:B------:R-:W-:-:S03]  /*0410*/  IMAD R3, R19, R15, RZ ;  /* 0x0000000f13037224 */ /* 0x000fc600078e02ff */
[----:B------:R-:W-:-:S05]  /*0420*/  IABS R14, R13 ;  /* 0x0000000d000e7213 */ /* 0x000fca0000000000 */
[----:B------:R-:W-:Y:S01]  /*0430*/  IMAD.MOV.U32 R17, RZ, RZ, R14 ;  /* 0x000000ffff117224 */ /* 0x000fe200078e000e */
[----:B------:R-:W-:-:S03]  /*0440*/  MOV R14, RZ ;  /* 0x000000ff000e7202 */ /* 0x000fc60000000f00 */
[----:B------:R-:W-:-:S04]  /*0450*/  IMAD.HI.U32 R2, R2, R17, RZ ;  /* 0x0000001102027227 */ /* 0x000fc800078e00ff */
[----:B------:R-:W-:Y:S01]  /*0460*/  IMAD.HI.U32 R15, R15, R3, R14 ;  /* 0x000000030f0f7227 */ /* 0x000fe200078e000e */
[----:B------:R-:W-:-:S03]  /*0470*/  MOV R3, R16 ;  /* 0x0000001000037202 */ /* 0x000fc60000000f00 */
[----:B------:R-:W-:Y:S02]  /*0480*/  IMAD R14, R6, 0x5, RZ ;  /* 0x00000005060e7824 */ /* 0x000fe400078e02ff */
[----:B------:R-:W-:-:S04]  /*0490*/  IMAD.HI.U32 R15, R15, R8, RZ ;  /* 0x000000080f0f7227 */ /* 0x000fc800078e00ff */
[----:B------:R-:W-:Y:S01]  /*04a0*/  IMAD R3, R2, R3, R17 ;  /* 0x0000000302037224 */ /* 0x000fe200078e0211 */
[----:B------:R-:W-:-:S04]  /*04b0*/  IADD3 R2, PT, PT, -R15, RZ, RZ ;  /* 0x000000ff0f027210 */ /* 0x000fc80007ffe1ff */
[----:B------:R-:W-:Y:S01]  /*04c0*/  ISETP.GT.U32.AND P1, PT, R0, R3, PT ;  /* 0x000000030000720c */ /* 0x000fe20003f24070 */
[----:B------:R-:W-:-:S05]  /*04d0*/  IMAD R2, R11, R2, R8 ;  /* 0x000000020b027224 */ /* 0x000fca00078e0208 */
[----:B------:R-:W-:-:S07]  /*04e0*/  ISETP.GE.U32.AND P0, PT, R2, R11, PT ;  /* 0x0000000b0200720c */ /* 0x000fce0003f06070 */
[----:B------:R-:W-:Y:S01]  /*04f0*/  @!P1 IMAD.IADD R3, R3, 0x1, -R0 ;  /* 0x0000000103039824 */ /* 0x000fe200078e0a00 */
[----:B------:R-:W-:-:S04]  /*0500*/  ISETP.GE.AND P1, PT, R13, RZ, PT ;  /* 0x000000ff0d00720c */ /* 0x000fc80003f26270 */
[----:B------:R-:W-:Y:S01]  /*0510*/  ISETP.GT.U32.AND P4, PT, R0, R3, PT ;  /* 0x000000030000720c */ /* 0x000fe20003f84070 */
[----:B------:R-:W-:Y:S01]  /*0520*/  @P0 VIADD R15, R15, 0x1 ;  /* 0x000000010f0f0836 */ /* 0x000fe20000000000 */
[C---:B------:R-:W-:Y:S02]  /*0530*/  @P0 IADD3 R2, PT, PT, -R11.reuse, R2, RZ ;  /* 0x000000020b020210 */ /* 0x040fe40007ffe1ff */
[----:B------:R-:W-:Y:S02]  /*0540*/  ISETP.NE.U32.AND P0, PT, R11, RZ, PT ;  /* 0x000000ff0b00720c */ /* 0x000fe40003f05070 */
[----:B------:R-:W-:-:S07]  /*0550*/  ISETP.GE.U32.AND P2, PT, R2, R11, PT ;  /* 0x0000000b0200720c */ /* 0x000fce0003f46070 */
[----:B------:R-:W-:-:S04]  /*0560*/  @!P4 IADD3 R3, PT, PT, R3, -R0, RZ ;  /* 0x800000000303c210 */ /* 0x000fc80007ffe0ff */
[----:B------:R-:W-:Y:S02]  /*0570*/  MOV R13, R3 ;  /* 0x00000003000d7202 */ /* 0x000fe40000000f00 */
[----:B------:R-:W-:Y:S02]  /*0580*/  @P2 IADD3 R15, PT, PT, R15, 0x1, RZ ;  /* 0x000000010f0f2810 */ /* 0x000fe40007ffe0ff */
[----:B--2---:R-:W-:Y:S02]  /*0590*/  VIMNMX R3, PT, PT, R14, UR6, !PT ;  /* 0x000000060e037c48 */ /* 0x004fe4000ffe0100 */
[----:B------:R-:W-:Y:S02]  /*05a0*/  @!P1 IADD3 R13, PT, PT, -R13, RZ, RZ ;  /* 0x000000ff0d0d9210 */ /* 0x000fe40007ffe1ff */
[----:B------:R-:W-:Y:S02]  /*05b0*/  @!P3 LOP3.LUT R13, RZ, R9, RZ, 0x33, !PT ;  /* 0x00000009ff0db212 */ /* 0x000fe400078e33ff */
[----:B------:R-:W-:-:S02]  /*05c0*/  SEL R15, R4, R15, !P0 ;  /* 0x0000000f040f7207 */ /* 0x000fc40004000000 */
[C---:B------:R-:W-:Y:S02]  /*05d0*/  IADD3 R4, PT, PT, -R14.reuse, R3, RZ ;  /* 0x000000030e047210 */ /* 0x040fe40007ffe1ff */
[----:B------:R-:W-:Y:S01]  /*05e0*/  LEA.HI R0, R13, R13, RZ, 0x5 ;  /* 0x0000000d0d007211 */ /* 0x000fe200078f28ff */
[----:B------:R-:W-:Y:S01]  /*05f0*/  IMAD.IADD R15, R14, 0x1, -R15 ;  /* 0x000000010e0f7824 */ /* 0x000fe200078e0a0f */
[C---:B------:R-:W-:Y:S02]  /*0600*/  ISETP.GT.U32.AND P1, PT, R7.reuse, 0x3f, PT ;  /* 0x0000003f0700780c */ /* 0x040fe40003f24070 */
[----:B------:R-:W-:Y:S02]  /*0610*/  ISETP.NE.AND P0, PT, R4, RZ, PT ;  /* 0x000000ff0400720c */ /* 0x000fe40003f05270 */
[----:B------:R-:W-:Y:S02]  /*0620*/  LOP3.LUT R0, R0, 0x3fffffe0, RZ, 0xc0, !PT ;  /* 0x3fffffe000007812 */ /* 0x000fe400078ec0ff */
[----:B------:R-:W-:-:S02]  /*0630*/  LEA R7, R7, UR4, 0x2 ;  /* 0x0000000407077c11 */ /* 0x000fc4000f8e10ff */
[----:B------:R-:W-:-:S04]  /*0640*/  IADD3 R0, PT, PT, R13, -R0, RZ ;  /* 0x800000000d007210 */ /* 0x000fc80007ffe0ff */
[----:B------:R-:W-:Y:S01]  /*0650*/  LEA R0, R15, R0, 0x5 ;  /* 0x000000000f007211 */ /* 0x000fe200078e28ff */
[----:B------:R0:W-:Y:S03]  /*0660*/  @!P1 STS [R7], RZ ;  /* 0x000000ff07009388 */ /* 0x0001e60000000800 */
[----:B------:R-:W-:Y:S01]  /*0670*/  LEA R6, R0, UR4, 0x2 ;  /* 0x0000000400067c11 */ /* 0x000fe2000f8e10ff */
[----:B------:R-:W-:Y:S06]  /*0680*/  @!P0 EXIT ;  /* 0x000000000000894d */ /* 0x000fec0003800000 */
[----:B------:R-:W1:Y:S01]  /*0690*/  LDC.64 R16, c[0x0][0x388] ;  /* 0x0000e200ff107b82 */ /* 0x000e620000000a00 */
[----:B------:R-:W2:Y:S01]  /*06a0*/  LDCU.64 UR6, c[0x0][0x358] ;  /* 0x00006b00ff0677ac */ /* 0x000ea20008000a00 */
[----:B------:R-:W-:-:S06]  /*06b0*/  IMAD R11, R14, R5, R12 ;  /* 0x000000050e0b7224 */ /* 0x000fcc00078e020c */
[----:B------:R-:W3:Y:S01]  /*06c0*/  LDC.64 R2, c[0x0][0x380] ;  /* 0x0000e000ff027b82 */ /* 0x000ee20000000a00 */
[----:B-1----:R-:W-:-:S05]  /*06d0*/  IMAD.WIDE R16, R12, 0x4, R16 ;  /* 0x000000040c107825 */ /* 0x002fca00078e0210 */
[----:B--2---:R1:W2:Y:S01]  /*06e0*/  LDG.E.CONSTANT R0, desc[UR6][R16.64] ;  /* 0x0000000610007981 */ /* 0x0042a2000c1e9900 */
[----:B---3--:R-:W-:-:S05]  /*06f0*/  IMAD.WIDE R2, R11, 0x4, R2 ;  /* 0x000000040b027825 */ /* 0x008fca00078e0202 */
[----:B------:R-:W2:Y:S01]  /*0700*/  LDG.E.CONSTANT R11, desc[UR6][R2.64] ;  /* 0x00000006020b7981 */ /* 0x000ea2000c1e9900 */
[----:B-1----:R-:W-:-:S04]  /*0710*/  IMAD R17, R9, R14, RZ ;  /* 0x0000000e09117224 */ /* 0x002fc800078e02ff */
[----:B------:R-:W-:-:S04]  /*0720*/  IMAD R17, R17, -0x20, R8 ;  /* 0xffffffe011117824 */ /* 0x000fc800078e0208 */
[----:B------:R-:W-:-:S05]  /*0730*/  VIADD R17, R17, 0x1f ;  /* 0x0000001f11117836 */ /* 0x000fca0000000000 */
[----:B------:R-:W-:-:S04]  /*0740*/  SHF.R.U32.HI R8, RZ, 0x5, R17 ;  /* 0x00000005ff087819 */ /* 0x000fc80000011611 */
[----:B------:R-:W-:-:S04]  /*0750*/  ISETP.NE.AND P0, PT, R13, R8, PT ;  /* 0x000000080d00720c */ /* 0x000fc80003f05270 */
[----:B------:R-:W-:Y:S01]  /*0760*/  ISETP.EQ.OR P0, PT, R13, RZ, !P0 ;  /* 0x000000ff0d00720c */ /* 0x000fe20004702670 */
[----:B------:R-:W-:Y:S01]  /*0770*/  BSSY B0, `(.L_x_1) ;  /* 0x0000028000007945 */ /* 0x000fe20003800000 */
[----:B--2---:R-:W-:-:S05]  /*0780*/  FFMA R18, R0, R11, RZ ;  /* 0x0000000b00127223 */ /* 0x004fca00000000ff */
[----:B------:R-:W1:Y:S02]  /*0790*/  SHFL.DOWN PT, R11, R18, 0x10, 0x1f ;  /* 0x0a001f00120b7f89 */ /* 0x000e6400000e0000 */
[----:B-1----:R-:W-:-:S05]  /*07a0*/  FADD R19, R18, R11 ;  /* 0x0000000b12137221 */ /* 0x002fca0000000000 */
[----:B------:R-:W1:Y:S02]  /*07b0*/  SHFL.DOWN PT, R20, R19, 0x8, 0x1f ;  /* 0x09001f0013147f89 */ /* 0x000e6400000e0000 */
[----:B-1----:R-:W-:-:S05]  /*07c0*/  FADD R20, R19, R20 ;  /* 0x0000001413147221 */ /* 0x002fca0000000000 */
[----:B------:R-:W1:Y:S02]  /*07d0*/  SHFL.DOWN PT, R11, R20, 0x4, 0x1f ;  /* 0x08801f00140b7f89 */ /* 0x000e6400000e0000 */
[----:B-1----:R-:W-:-:S05]  /*07e0*/  FADD R21, R20, R11 ;  /* 0x0000000b14157221 */ /* 0x002fca0000000000 */
[----:B------:R-:W1:Y:S01]  /*07f0*/  SHFL.DOWN PT, R22, R21, 0x2, 0x1f ;  /* 0x08401f0015167f89 */ /* 0x000e6200000e0000 */
[----:B------:R-:W-:-:S04]  /*0800*/  LOP3.LUT R11, R10, 0xffffffe0, RZ, 0xc0, !PT ;  /* 0xffffffe00a0b7812 */ /* 0x000fc800078ec0ff */
[----:B------:R-:W-:Y:S02]  /*0810*/  IADD3 R12, PT, PT, R12, -R11, RZ ;  /* 0x8000000b0c0c7210 */ /* 0x000fe40007ffe0ff */
[----:B------:R-:W2:Y:S01]  /*0820*/  LDC.64 R10, c[0x0][0x390] ;  /* 0x0000e400ff0a7b82 */ /* 0x000ea20000000a00 */
[----:B-1----:R-:W-:-:S05]  /*0830*/  FADD R22, R21, R22 ;  /* 0x0000001615167221 */ /* 0x002fca0000000000 */
[----:B------:R-:W1:Y:S01]  /*0840*/  SHFL.DOWN PT, R23, R22, 0x1, 0x1f ;  /* 0x08201f0016177f89 */ /* 0x000e6200000e0000 */
[C---:B------:R-:W-:Y:S02]  /*0850*/  ISETP.NE.AND P2, PT, R12.reuse, RZ, PT ;  /* 0x000000ff0c00720c */ /* 0x040fe40003f45270 */
[----:B------:R-:W-:Y:S02]  /*0860*/  ISETP.GE.AND P3, PT, R12, R9, PT ;  /* 0x000000090c00720c */ /* 0x000fe40003f66270 */
[----:B------:R-:W-:Y:S01]  /*0870*/  LEA R12, R15, R12, 0x5 ;  /* 0x0000000c0f0c7211 */ /* 0x000fe200078e28ff */
[----:B--2---:R-:W-:Y:S01]  /*0880*/  IMAD.WIDE R8, R14, 0x4, R10 ;  /* 0x000000040e087825 */ /* 0x004fe200078e020a */
[----:B------:R-:W-:Y:S02]  /*0890*/  FSEL R11, RZ, 1, P3 ;  /* 0x3f800000ff0b7808 */ /* 0x000fe40001800000 */
[----:B------:R-:W-:Y:S01]  /*08a0*/  LEA R10, R12, UR4, 0x2 ;  /* 0x000000040c0a7c11 */ /* 0x000fe2000f8e10ff */
[----:B-1----:R-:W-:-:S05]  /*08b0*/  FADD R23, R22, R23 ;  /* 0x0000001716177221 */ /* 0x002fca0000000000 */
[----:B------:R1:W-:Y:S01]  /*08c0*/  @!P2 STS [R6], R23 ;  /* 0x000000170600a388 */ /* 0x0003e20000000800 */
[----:B------:R-:W-:Y:S06]  /*08d0*/  BAR.SYNC.DEFER_BLOCKING 0x0 ;  /* 0x0000000000007b1d */ /* 0x000fec0000010000 */
[----:B------:R-:W-:Y:S05]  /*08e0*/  @!P0 BRA `(.L_x_2) ;  /* 0x0000000000408947 */ /* 0x000fea0003800000 */
[----:B------:R-:W2:Y:S01]  /*08f0*/  LDS R12, [R10] ;  /* 0x000000000a0c7984 */ /* 0x000ea20000000800 */
[----:B------:R-:W-:Y:S01]  /*0900*/  UMOV UR4, 0xffffffff ;  /* 0xffffffff00047882 */ /* 0x000fe20000000000 */
[----:B--2---:R-:W-:Y:S02]  /*0910*/  FMUL R16, R11, R12 ;  /* 0x0000000c0b107220 */ /* 0x004fe40000400000 */
[----:B------:R-:W-:Y:S05]  /*0920*/  BRA.DIV UR4, `(.L_x_3) ;  /* 0x0000000a04a87947 */ /* 0x000fea000b800000 */
[----:B------:R-:W2:Y:S02]  /*0930*/  SHFL.DOWN PT, R15, R16, 0x10, 0x1f ;  /* 0x0a001f00100f7f89 */ /* 0x000ea400000e0000 */
[----:B--2---:R-:W-:-:S05]  /*0940*/  FADD R17, R16, R15 ;  /* 0x0000000f10117221 */ /* 0x004fca0000000000 */
[----:B------:R-:W2:Y:S02]  /*0950*/  SHFL.DOWN PT, R15, R17, 0x8, 0x1f ;  /* 0x09001f00110f7f89 */ /* 0x000ea400000e0000 */
[----:B--2---:R-:W-:-:S05]  /*0960*/  FADD R18, R17, R15 ;  /* 0x0000000f11127221 */ /* 0x004fca0000000000 */
[----:B------:R-:W2:Y:S02]  /*0970*/  SHFL.DOWN PT, R15, R18, 0x4, 0x1f ;  /* 0x08801f00120f7f89 */ /* 0x000ea400000e0000 */
[----:B--2---:R-:W-:-:S05]  /*0980*/  FADD R19, R18, R15 ;  /* 0x0000000f12137221 */ /* 0x004fca0000000000 */
[----:B------:R-:W2:Y:S02]  /*0990*/  SHFL.DOWN PT, R15, R19, 0x2, 0x1f ;  /* 0x08401f00130f7f89 */ /* 0x000ea400000e0000 */
[----:B--2---:R-:W-:-:S05]  /*09a0*/  FADD R20, R19, R15 ;  /* 0x0000000f13147221 */ /* 0x004fca0000000000 */
[----:B------:R2:W3:Y:S02]  /*09b0*/  SHFL.DOWN PT, R15, R20, 0x1, 0x1f ;  /* 0x08201f00140f7f89 */ /* 0x0004e400000e0000 */
.L_x_22:
[----:B---3--:R-:W-:Y:S01]  /*09c0*/  FADD R15, R20, R15 ;  /* 0x0000000f140f7221 */ /* 0x008fe20000000000 */
[----:B------:R-:W-:Y:S06]  /*09d0*/  @P2 BRA `(.L_x_2) ;  /* 0x0000000000042947 */ /* 0x000fec0003800000 */
[----:B------:R3:W-:Y:S02]  /*09e0*/  REDG.E.ADD.F32.FTZ.RN.STRONG.GPU desc[UR6][R8.64], R15 ;  /* 0x0000000f080079a6 */ /* 0x0007e4000c12f306 */
.L_x_2:
[----:B------:R-:W-:Y:S05]  /*09f0*/  BSYNC B0 ;  /* 0x0000000000007941 */ /* 0x000fea0003800000 */
.L_x_1:
[----:B------:R-:W-:Y:S01]  /*0a00*/  ISETP.NE.AND P3, PT, R4, 0x1, PT ;  /* 0x000000010400780c */ /* 0x000fe20003f65270 */
[----:B------:R4:W-:-:S12]  /*0a10*/  @!P1 STS [R7], RZ ;  /* 0x000000ff07009388 */ /* 0x0009d80000000800 */
[----:B----4-:R-:W-:Y:S05]  /*0a20*/  @!P3 EXIT ;  /* 0x000000000000b94d */ /* 0x010fea0003800000 */
[----:B------:R-:W-:-:S05]  /*0a30*/  IMAD.WIDE R2, R5, 0x4, R2 ;  /* 0x0000000405027825 */ /* 0x000fca00078e0202 */
[----:B------:R-:W4:Y:S01]  /*0a40*/  LDG.E.CONSTANT R13, desc[UR6][R2.64] ;  /* 0x00000006020d7981 */ /* 0x000f22000c1e9900 */
[----:B------:R-:W-:Y:S01]  /*0a50*/  UMOV UR4, 0xffffffff ;  /* 0xffffffff00047882 */ /* 0x000fe20000000000 */
[----:B----4-:R-:W-:Y:S02]  /*0a60*/  FFMA R16, R0, R13, RZ ;  /* 0x0000000d00107223 */ /* 0x010fe400000000ff */
[----:B------:R-:W-:Y:S05]  /*0a70*/  BRA.DIV UR4, `(.L_x_4) ;  /* 0x0000000a04d07947 */ /* 0x000fea000b800000 */
[----:B---3--:R-:W3:Y:S02]  /*0a80*/  SHFL.DOWN PT, R15, R16, 0x10, 0x1f ;  /* 0x0a001f00100f7f89 */ /* 0x008ee400000e0000 */
[----:B---3--:R-:W-:-:S05]  /*0a90*/  FADD R17, R16, R15 ;  /* 0x0000000f10117221 */ /* 0x008fca0000000000 */
[----:B------:R-:W3:Y:S02]  /*0aa0*/  SHFL.DOWN PT, R15, R17, 0x8, 0x1f ;  /* 0x09001f00110f7f89 */ /* 0x000ee400000e0000 */
[----:B---3--:R-:W-:-:S05]  /*0ab0*/  FADD R18, R17, R15 ;  /* 0x0000000f11127221 */ /* 0x008fca0000000000 */
[----:B------:R-:W3:Y:S02]  /*0ac0*/  SHFL.DOWN PT, R15, R18, 0x4, 0x1f ;  /* 0x08801f00120f7f89 */ /* 0x000ee400000e0000 */
[----:B---3--:R-:W-:-:S05]  /*0ad0*/  FADD R19, R18, R15 ;  /* 0x0000000f12137221 */ /* 0x008fca0000000000 */
[----:B------:R-:W2:Y:S02]  /*0ae0*/  SHFL.DOWN PT, R15, R19, 0x2, 0x1f ;  /* 0x08401f00130f7f89 */ /* 0x000ea400000e0000 */
[----:B--2---:R-:W-:-:S05]  /*0af0*/  FADD R20, R19, R15 ;  /* 0x0000000f13147221 */ /* 0x004fca0000000000 */
[----:B------:R2:W3:Y:S02]  /*0b00*/  SHFL.DOWN PT, R15, R20, 0x1, 0x1f ;  /* 0x08201f00140f7f89 */ /* 0x0004e400000e0000 */
.L_x_29:
[----:B---3--:R-:W-:Y:S01]  /*0b10*/  FADD R15, R20, R15 ;  /* 0x0000000f140f7221 */ /* 0x008fe20000000000 */
[----:B------:R-:W-:Y:S05]  /*0b20*/  WARPSYNC.ALL ;  /* 0x0000000000007948 */ /* 0x000fea0003800000 */
[----:B------:R3:W-:Y:S01]  /*0b30*/  @!P2 STS [R6], R15 ;  /* 0x0000000f0600a388 */ /* 0x0007e20000000800 */
[----:B------:R-:W-:Y:S01]  /*0b40*/  BSSY B0, `(.L_x_5) ;  /* 0x0000013000007945 */ /* 0x000fe20003800000 */
[----:B------:R-:W-:Y:S06]  /*0b50*/  BAR.SYNC.DEFER_BLOCKING 0x0 ;  /* 0x0000000000007b1d */ /* 0x000fec0000010000 */
[----:B------:R-:W-:Y:S05]  /*0b60*/  @!P0 BRA `(.L_x_6) ;  /* 0x0000000000408947 */ /* 0x000fea0003800000 */
[----:B------:R-:W4:Y:S01]  /*0b70*/  LDS R12, [R10] ;  /* 0x000000000a0c7984 */ /* 0x000f220000000800 */
[----:B------:R-:W-:Y:S01]  /*0b80*/  UMOV UR4, 0xffffffff ;  /* 0xffffffff00047882 */ /* 0x000fe20000000000 */
[----:B----4-:R-:W-:Y:S02]  /*0b90*/  FMUL R16, R11, R12 ;  /* 0x0000000c0b107220 */ /* 0x010fe40000400000 */
        /* <DEDUP_REMOVED lines=10> */
.L_x_35:
[----:B---3--:R-:W-:Y:S01]  /*0c40*/  FADD R15, R20, R15 ;  /* 0x0000000f140f7221 */ /* 0x008fe20000000000 */
[----:B------:R-:W-:Y:S06]  /*0c50*/  @P2 BRA `(.L_x_6) ;  /* 0x0000000000042947 */ /* 0x000fec0003800000 */
[----:B------:R4:W-:Y:S02]  /*0c60*/  REDG.E.ADD.F32.FTZ.RN.STRONG.GPU desc[UR6][R8.64+0x4], R15 ;  /* 0x0000040f080079a6 */ /* 0x0009e4000c12f306 */
.L_x_6:
[----:B------:R-:W-:Y:S05]  /*0c70*/  BSYNC B0 ;  /* 0x0000000000007941 */ /* 0x000fea0003800000 */
.L_x_5:
[----:B------:R-:W-:Y:S01]  /*0c80*/  ISETP.NE.AND P3, PT, R4, 0x2, PT ;  /* 0x000000020400780c */ /* 0x000fe20003f65270 */
[----:B------:R0:W-:-:S12]  /*0c90*/  @!P1 STS [R7], RZ ;  /* 0x000000ff07009388 */ /* 0x0001d80000000800 */
[----:B0-----:R-:W-:Y:S05]  /*0ca0*/  @!P3 EXIT ;  /* 0x000000000000b94d */ /* 0x001fea0003800000 */
[----:B------:R-:W-:-:S05]  /*0cb0*/  IMAD.WIDE R2, R5, 0x4, R2 ;  /* 0x0000000405027825 */ /* 0x000fca00078e0202 */
[----:B------:R-:W5:Y:S01]  /*0cc0*/  LDG.E.CONSTANT R13, desc[UR6][R2.64] ;  /* 0x00000006020d7981 */ /* 0x000f62000c1e9900 */
[----:B------:R-:W-:Y:S01]  /*0cd0*/  UMOV UR4, 0xffffffff ;  /* 0xffffffff00047882 */ /* 0x000fe20000000000 */
[----:B-----5:R-:W-:Y:S02]  /*0ce0*/  FFMA R16, R0, R13, RZ ;  /* 0x0000000d00107223 */ /* 0x020fe400000000ff */
[----:B------:R-:W-:Y:S05]  /*0cf0*/  BRA.DIV UR4, `(.L_x_8) ;  /* 0x0000000e04387947 */ /* 0x000fea000b800000 */
[----:B---34-:R-:W0:Y:S02]  /*0d00*/  SHFL.DOWN PT, R15, R16, 0x10, 0x1f ;  /* 0x0a001f00100f7f89 */ /* 0x018e2400000e0000 */
[----:B0-----:R-:W-:-:S05]  /*0d10*/  FADD R17, R16, R15 ;  /* 0x0000000f10117221 */ /* 0x001fca0000000000 */
[----:B------:R-:W0:Y:S02]  /*0d20*/  SHFL.DOWN PT, R15, R17, 0x8, 0x1f ;  /* 0x09001f00110f7f89 */ /* 0x000e2400000e0000 */
[----:B0-----:R-:W-:-:S05]  /*0d30*/  FADD R18, R17, R15 ;  /* 0x0000000f11127221 */ /* 0x001fca0000000000 */
[----:B------:R-:W0:Y:S02]  /*0d40*/  SHFL.DOWN PT, R15, R18, 0x4, 0x1f ;  /* 0x08801f00120f7f89 */ /* 0x000e2400000e0000 */
[----:B0-----:R-:W-:-:S05]  /*0d50*/  FADD R19, R18, R15 ;  /* 0x0000000f12137221 */ /* 0x001fca0000000000 */
[----:B------:R-:W2:Y:S02]  /*0d60*/  SHFL.DOWN PT, R15, R19, 0x2, 0x1f ;  /* 0x08401f00130f7f89 */ /* 0x000ea400000e0000 */
[----:B--2---:R-:W-:-:S05]  /*0d70*/  FADD R20, R19, R15 ;  /* 0x0000000f13147221 */ /* 0x004fca0000000000 */
[----:B------:R0:W2:Y:S02]  /*0d80*/  SHFL.DOWN PT, R15, R20, 0x1, 0x1f ;  /* 0x08201f00140f7f89 */ /* 0x0000a400000e0000 */
.L_x_42:
[----:B--2---:R-:W-:Y:S01]  /*0d90*/  FADD R15, R20, R15 ;  /* 0x0000000f140f7221 */ /* 0x004fe20000000000 */
[----:B------:R-:W-:Y:S05]  /*0da0*/  WARPSYNC.ALL ;  /* 0x0000000000007948 */ /* 0x000fea0003800000 */
[----:B------:R2:W-:Y:S01]  /*0db0*/  @!P2 STS [R6], R15 ;  /* 0x0000000f0600a388 */ /* 0x0005e20000000800 */
[----:B------:R-:W-:Y:S01]  /*0dc0*/  BSSY B0, `(.L_x_9) ;  /* 0x0000013000007945 */ /* 0x000fe20003800000 */
[----:B------:R-:W-:Y:S06]  /*0dd0*/  BAR.SYNC.DEFER_BLOCKING 0x0 ;  /* 0x0000000000007b1d */ /* 0x000fec0000010000 */
[----:B------:R-:W-:Y:S05]  /*0de0*/  @!P0 BRA `(.L_x_10) ;  /* 0x0000000000408947 */ /* 0x000fea0003800000 */
[----:B------:R-:W3:Y:S01]  /*0df0*/  LDS R12, [R10] ;  /* 0x000000000a0c7984 */ /* 0x000ee20000000800 */
[----:B------:R-:W-:Y:S01]  /*0e00*/  UMOV UR4, 0xffffffff ;  /* 0xffffffff00047882 */ /* 0x000fe20000000000 */
[----:B---3--:R-:W-:Y:S02]  /*0e10*/  FMUL R16, R11, R12 ;  /* 0x0000000c0b107220 */ /* 0x008fe40000400000 */
[----:B------:R-:W-:Y:S05]  /*0e20*/  BRA.DIV UR4, `(.L_x_11) ;  /* 0x0000000e04787947 */ /* 0x000fea000b800000 */
[----:B--2---:R-:W2:Y:S02]  /*0e30*/  SHFL.DOWN PT, R15, R16, 0x10, 0x1f ;  /* 0x0a001f00100f7f89 */ /* 0x004ea400000e0000 */
[----:B--2---:R-:W-:-:S05]  /*0e40*/  FADD R17, R16, R15 ;  /* 0x0000000f10117221 */ /* 0x004fca0000000000 */
[----:B------:R-:W2:Y:S02]  /*0e50*/  SHFL.DOWN PT, R15, R17, 0x8, 0x1f ;  /* 0x09001f00110f7f89 */ /* 0x000ea400000e0000 */
[----:B--2---:R-:W-:-:S05]  /*0e60*/  FADD R18, R17, R15 ;  /* 0x0000000f11127221 */ /* 0x004fca0000000000 */
[----:B------:R-:W2:Y:S02]  /*0e70*/  SHFL.DOWN PT, R15, R18, 0x4, 0x1f ;  /* 0x08801f00120f7f89 */ /* 0x000ea400000e0000 */
[----:B--2---:R-:W-:-:S05]  /*0e80*/  FADD R19, R18, R15 ;  /* 0x0000000f12137221 */ /* 0x004fca0000000000 */
[----:B------:R-:W0:Y:S02]  /*0e90*/  SHFL.DOWN PT, R15, R19, 0x2, 0x1f ;  /* 0x08401f00130f7f89 */ /* 0x000e2400000e0000 */
[----:B0-----:R-:W-:-:S05]  /*0ea0*/  FADD R20, R19, R15 ;  /* 0x0000000f13147221 */ /* 0x001fca0000000000 */
[----:B------:R0:W2:Y:S02]  /*0eb0*/  SHFL.DOWN PT, R15, R20, 0x1, 0x1f ;  /* 0x08201f00140f7f89 */ /* 0x0000a400000e0000 */
.L_x_48:
[----:B--2---:R-:W-:Y:S01]  /*0ec0*/  FADD R15, R20, R15 ;  /* 0x0000000f140f7221 */ /* 0x004fe20000000000 */
[----:B------:R-:W-:Y:S06]  /*0ed0*/  @P2 BRA `(.L_x_10) ;  /* 0x0000000000042947 */ /* 0x000fec0003800000 */
[----:B------:R3:W-:Y:S02]  /*0ee0*/  REDG.E.ADD.F32.FTZ.RN.STRONG.GPU desc[UR6][R8.64+0x8], R15 ;  /* 0x0000080f080079a6 */ /* 0x0007e4000c12f306 */
.L_x_10:
[----:B------:R-:W-:Y:S05]  /*0ef0*/  BSYNC B0 ;  /* 0x0000000000007941 */ /* 0x000fea0003800000 */
.L_x_9:
        /* <DEDUP_REMOVED lines=8> */
[----:B--23--:R-:W2:Y:S02]  /*0f80*/  SHFL.DOWN PT, R15, R16, 0x10, 0x1f ;  /* 0x0a001f00100f7f89 */ /* 0x00cea400000e0000 */
        /* <DEDUP_REMOVED lines=8> */
.L_x_55:
        /* <DEDUP_REMOVED lines=19> */
.L_x_61:
[----:B--2---:R-:W-:Y:S01]  /*1140*/  FADD R15, R20, R15 ;  /* 0x0000000f140f7221 */ /* 0x004fe20000000000 */
[----:B------:R-:W-:Y:S06]  /*1150*/  @P2 BRA `(.L_x_14) ;  /* 0x0000000000042947 */ /* 0x000fec0003800000 */
[----:B------:R3:W-:Y:S02]  /*1160*/  REDG.E.ADD.F32.FTZ.RN.STRONG.GPU desc[UR6][R8.64+0xc], R15 ;  /* 0x00000c0f080079a6 */ /* 0x0007e4000c12f306 */
.L_x_14:
[----:B------:R-:W-:Y:S05]  /*1170*/  BSYNC B0 ;  /* 0x0000000000007941 */ /* 0x000fea0003800000 */
.L_x_13:
[----:B------:R-:W-:Y:S01]  /*1180*/  ISETP.NE.AND P3, PT, R4, 0x4, PT ;  /* 0x000000040400780c */ /* 0x000fe20003f65270 */
[----:B------:R4:W-:-:S12]  /*1190*/  @!P1 STS [R7], RZ ;  /* 0x000000ff07009388 */ /* 0x0009d80000000800 */
[----:B----4-:R-:W-:Y:S05]  /*11a0*/  @!P3 EXIT ;  /* 0x000000000000b94d */ /* 0x010fea0003800000 */
[----:B------:R-:W-:-:S06]  /*11b0*/  IMAD.WIDE R2, R5, 0x4, R2 ;  /* 0x0000000405027825 */ /* 0x000fcc00078e0202 */
        /* <DEDUP_REMOVED lines=13> */
.L_x_68:
[----:B---3--:R-:W-:Y:S01]  /*1290*/  FADD R15, R5, R15 ;  /* 0x0000000f050f7221 */ /* 0x008fe20000000000 */
[----:B------:R-:W-:Y:S05]  /*12a0*/  WARPSYNC.ALL ;  /* 0x0000000000007948 */ /* 0x000fea0003800000 */
[----:B------:R3:W-:Y:S01]  /*12b0*/  @!P2 STS [R6], R15 ;  /* 0x0000000f0600a388 */ /* 0x0007e20000000800 */
[----:B------:R-:W-:Y:S06]  /*12c0*/  BAR.SYNC.DEFER_BLOCKING 0x0 ;  /* 0x0000000000007b1d */ /* 0x000fec0000010000 */
[----:B------:R-:W-:Y:S05]  /*12d0*/  @!P0 EXIT ;  /* 0x000000000000894d */ /* 0x000fea0003800000 */
[----:B------:R-:W4:Y:S02]  /*12e0*/  LDS R10, [R10] ;  /* 0x000000000a0a7984 */ /* 0x000f240000000800 */
[----:B----4-:R-:W-:-:S05]  /*12f0*/  FMUL R11, R11, R10 ;  /* 0x0000000a0b0b7220 */ /* 0x010fca0000400000 */
[----:B------:R-:W4:Y:S02]  /*1300*/  SHFL.DOWN PT, R0, R11, 0x10, 0x1f ;  /* 0x0a001f000b007f89 */ /* 0x000f2400000e0000 */
[----:B----4-:R-:W-:-:S05]  /*1310*/  FADD R0, R11, R0 ;  /* 0x000000000b007221 */ /* 0x010fca0000000000 */
[----:B------:R-:W4:Y:S02]  /*1320*/  SHFL.DOWN PT, R3, R0, 0x8, 0x1f ;  /* 0x09001f0000037f89 */ /* 0x000f2400000e0000 */
[----:B----4-:R-:W-:-:S05]  /*1330*/  FADD R3, R0, R3 ;  /* 0x0000000300037221 */ /* 0x010fca0000000000 */
[----:B------:R-:W4:Y:S02]  /*1340*/  SHFL.DOWN PT, R2, R3, 0x4, 0x1f ;  /* 0x08801f0003027f89 */ /* 0x000f2400000e0000 */
[----:B----4-:R-:W-:-:S05]  /*1350*/  FADD R2, R3, R2 ;  /* 0x0000000203027221 */ /* 0x010fca0000000000 */
[----:B--2---:R-:W2:Y:S02]  /*1360*/  SHFL.DOWN PT, R5, R2, 0x2, 0x1f ;  /* 0x08401f0002057f89 */ /* 0x004ea400000e0000 */
[----:B--2---:R-:W-:-:S05]  /*1370*/  FADD R5, R2, R5 ;  /* 0x0000000502057221 */ /* 0x004fca0000000000 */
[----:B------:R-:W2:Y:S02]  /*1380*/  SHFL.DOWN PT, R4, R5, 0x1, 0x1f ;  /* 0x08201f0005047f89 */ /* 0x000ea400000e0000 */
[----:B--2---:R-:W-:Y:S01]  /*1390*/  FADD R7, R5, R4 ;  /* 0x0000000405077221 */ /* 0x004fe20000000000 */
[----:B------:R-:W-:Y:S06]  /*13a0*/  @P2 EXIT ;  /* 0x000000000000294d */ /* 0x000fec0003800000 */
[----:B------:R-:W-:Y:S01]  /*13b0*/  REDG.E.ADD.F32.FTZ.RN.STRONG.GPU desc[UR6][R8.64+0x10], R7 ;  /* 0x00001007080079a6 */ /* 0x000fe2000c12f306 */
[----:B------:R-:W-:Y:S05]  /*13c0*/  EXIT ;  /* 0x000000000000794d */ /* 0x000fea0003800000 */
.L_x_3:
[----:B------:R-:W-:Y:S01]  /*13d0*/  HFMA2 R14, -RZ, RZ, 0, 9.5367431640625e-07 ;  /* 0x00000010ff0e7431 */ /* 0x000fe200000001ff */
[----:B------:R-:W-:Y:S01]  /*13e0*/  MOV R17, R16 ;  /* 0x0000001000117202 */ /* 0x000fe20000000f00 */
[----:B------:R-:W-:Y:S01]  /*13f0*/  IMAD.MOV.U32 R13, RZ, RZ, 0x1f ;  /* 0x0000001fff0d7424 */ /* 0x000fe200078e00ff */
[----:B------:R-:W-:-:S07]  /*1400*/  MOV R12, 0xffffffff ;  /* 0xffffffff000c7802 */ /* 0x000fce0000000f00 */
[----:B01----:R-:W-:Y:S05]  /*1410*/  WARPSYNC.COLLECTIVE R12, `(.L_x_17) ;  /* 0x000000000c087348 */ /* 0x003fea0003c00000 */
[----:B------:R2:W3:Y:S02]  /*1420*/  SHFL.DOWN P3, R15, R17, R14, R13 ;  /* 0x0800000e110f7389 */ /* 0x0004e4000006000d */
[----:B0123--:R-:W-:Y:S05]  /*1430*/  ENDCOLLECTIVE ;  /* 0x000000000000791b */ /* 0x00ffea0003800000 */
.L_x_17:
[----:B------:R-:W-:Y:S02]  /*1440*/  HFMA2 R14, -RZ, RZ, 0, 4.76837158203125e-07 ;  /* 0x00000008ff0e7431 */ /* 0x000fe400000001ff */
[----:B------:R-:W-:-:S07]  /*1450*/  FADD R17, R16, R15 ;  /* 0x0000000f10117221 */ /* 0x000fce0000000000 */
[----:B------:R-:W-:Y:S05]  /*1460*/  WARPSYNC.COLLECTIVE R12, `(.L_x_18) ;  /* 0x000000000c087348 */ /* 0x000fea0003c00000 */
[----:B------:R0:W1:Y:S02]  /*1470*/  SHFL.DOWN P3, R15, R17, R14, R13 ;  /* 0x0800000e110f7389 */ /* 0x000064000006000d */
[----:B01----:R-:W-:Y:S05]  /*1480*/  ENDCOLLECTIVE ;  /* 0x000000000000791b */ /* 0x003fea0003800000 */
.L_x_18:
[----:B------:R-:W-:Y:S02]  /*1490*/  IMAD.MOV.U32 R14, RZ, RZ, 0x4 ;  /* 0x00000004ff0e7424 */ /* 0x000fe400078e00ff */
[----:B------:R-:W-:-:S05]  /*14a0*/  FADD R18, R17, R15 ;  /* 0x0000000f11127221 */ /* 0x000fca0000000000 */
[----:B------:R-:W-:-:S07]  /*14b0*/  MOV R17, R18 ;  /* 0x0000001200117202 */ /* 0x000fce0000000f00 */
[----:B------:R-:W-:Y:S05]  /*14c0*/  WARPSYNC.COLLECTIVE R12, `(.L_x_19) ;  /* 0x000000000c087348 */ /* 0x000fea0003c00000 */
[----:B------:R0:W1:Y:S02]  /*14d0*/  SHFL.DOWN P3, R15, R17, R14, R13 ;  /* 0x0800000e110f7389 */ /* 0x000064000006000d */
[----:B01----:R-:W-:Y:S05]  /*14e0*/  ENDCOLLECTIVE ;  /* 0x000000000000791b */ /* 0x003fea0003800000 */
.L_x_19:
[----:B------:R-:W-:Y:S02]  /*14f0*/  HFMA2 R14, -RZ, RZ, 0, 1.1920928955078125e-07 ;  /* 0x00000002ff0e7431 */ /* 0x000fe400000001ff */
[----:B------:R-:W-:-:S05]  /*1500*/  FADD R19, R18, R15 ;  /* 0x0000000f12137221 */ /* 0x000fca0000000000 */
[----:B------:R-:W-:-:S07]  /*1510*/  MOV R17, R19 ;  /* 0x0000001300117202 */ /* 0x000fce0000000f00 */
[----:B------:R-:W-:Y:S05]  /*1520*/  WARPSYNC.COLLECTIVE R12, `(.L_x_20) ;  /* 0x000000000c087348 */ /* 0x000fea0003c00000 */
[----:B------:R0:W1:Y:S02]  /*1530*/  SHFL.DOWN P3, R15, R17, R14, R13 ;  /* 0x0800000e110f7389 */ /* 0x000064000006000d */
[----:B01----:R-:W-:Y:S05]  /*1540*/  ENDCOLLECTIVE ;  /* 0x000000000000791b */ /* 0x003fea0003800000 */
.L_x_20:
[----:B------:R-:W-:Y:S02]  /*1550*/  IMAD.MOV.U32 R14, RZ, RZ, 0x1 ;  /* 0x00000001ff0e7424 */ /* 0x000fe400078e00ff */
[----:B------:R-:W-:-:S05]  /*1560*/  FADD R20, R19, R15 ;  /* 0x0000000f13147221 */ /* 0x000fca0000000000 */
[----:B------:R-:W-:-:S07]  /*1570*/  MOV R17, R20 ;  /* 0x0000001400117202 */ /* 0x000fce0000000f00 */
[----:B------:R-:W-:Y:S05]  /*1580*/  WARPSYNC.COLLECTIVE R12, `(.L_x_21) ;  /* 0x000000000c087348 */ /* 0x000fea0003c00000 */
[----:B------:R0:W1:Y:S02]  /*1590*/  SHFL.DOWN P3, R15, R17, R14, R13 ;  /* 0x0800000e110f7389 */ /* 0x000064000006000d */
[----:B01----:R-:W-:Y:S05]  /*15a0*/  ENDCOLLECTIVE ;  /* 0x000000000000791b */ /* 0x003fea0003800000 */
.L_x_21:
[----:B------:R-:W-:Y:S05]  /*15b0*/  BRA `(.L_x_22) ;  /* 0xfffffff400007947 */ /* 0x000fea000383ffff */
.L_x_4:
[----:B------:R-:W-:Y:S01]  /*15c0*/  HFMA2 R14, -RZ, RZ, 0, 9.5367431640625e-07 ;  /* 0x00000010ff0e7431 */ /* 0x000fe200000001ff */
[----:B------:R-:W-:Y:S01]  /*15d0*/  BSSY B0, `(.L_x_23) ;  /* 0x0000007000007945 */ /* 0x000fe20003800000 */
[----:B------:R-:W-:Y:S01]  /*15e0*/  MOV R17, R16 ;  /* 0x0000001000117202 */ /* 0x000fe20000000f00 */
[----:B------:R-:W-:Y:S01]  /*15f0*/  IMAD.MOV.U32 R12, RZ, RZ, -0x1 ;  /* 0xffffffffff0c7424 */ /* 0x000fe200078e00ff */
[----:B------:R-:W-:-:S07]  /*1600*/  MOV R13, 0x1f ;  /* 0x0000001f000d7802 */ /* 0x000fce0000000f00 */
[----:B0123--:R-:W-:Y:S05]  /*1610*/  WARPSYNC.COLLECTIVE R12, `(.L_x_24) ;  /* 0x000000000c087348 */ /* 0x00ffea0003c00000 */
[----:B---3--:R3:W4:Y:S02]  /*1620*/  SHFL.DOWN P3, R15, R17, R14, R13 ;  /* 0x0800000e110f7389 */ /* 0x008724000006000d */
[----:B01234-:R-:W-:Y:S05]  /*1630*/  ENDCOLLECTIVE ;  /* 0x000000000000791b */ /* 0x01ffea0003800000 */
.L_x_24:
[----:B------:R-:W-:Y:S05]  /*1640*/  BSYNC B0 ;  /* 0x0000000000007941 */ /* 0x000fea0003800000 */
.L_x_23:
[----:B------:R-:W-:Y:S02]  /*1650*/  HFMA2 R14, -RZ, RZ, 0, 4.76837158203125e-07 ;  /* 0x00000008ff0e7431 */ /* 0x000fe400000001ff */
[----:B------:R-:W-:Y:S01]  /*1660*/  FADD R17, R16, R15 ;  /* 0x0000000f10117221 */ /* 0x000fe20000000000 */
[----:B------:R-:W-:Y:S02]  /*1670*/  MOV R13, 0x1f ;  /* 0x0000001f000d7802 */ /* 0x000fe40000000f00 */
[----:B------:R-:W-:-:S07]  /*1680*/  MOV R12, 0xffffffff ;  /* 0xffffffff000c7802 */ /* 0x000fce0000000f00 */
[----:B------:R-:W-:Y:S05]  /*1690*/  WARPSYNC.COLLECTIVE R12, `(.L_x_25) ;  /* 0x000000000c087348 */ /* 0x000fea0003c00000 */
[----:B------:R0:W1:Y:S02]  /*16a0*/  SHFL.DOWN P3, R15, R17, R14, R13 ;  /* 0x0800000e110f7389 */ /* 0x000064000006000d */
[----:B01----:R-:W-:Y:S05]  /*16b0*/  ENDCOLLECTIVE ;  /* 0x000000000000791b */ /* 0x003fea0003800000 */
.L_x_25:
[----:B------:R-:W-:Y:S02]  /*16c0*/  HFMA2 R14, -RZ, RZ, 0, 2.384185791015625e-07 ;  /* 0x00000004ff0e7431 */ /* 0x000fe400000001ff */
[----:B------:R-:W-:-:S04]  /*16d0*/  FADD R18, R17, R15 ;  /* 0x0000000f11127221 */ /* 0x000fc80000000000 */
[----:B------:R-:W-:-:S07]  /*16e0*/  IMAD.MOV.U32 R17, RZ, RZ, R18 ;  /* 0x000000ffff117224 */ /* 0x000fce00078e0012 */
[----:B------:R-:W-:Y:S05]  /*16f0*/  WARPSYNC.COLLECTIVE R12, `(.L_x_26) ;  /* 0x000000000c087348 */ /* 0x000fea0003c00000 */
[----:B------:R0:W1:Y:S02]  /*1700*/  SHFL.DOWN P3, R15, R17, R14, R13 ;  /* 0x0800000e110f7389 */ /* 0x000064000006000d */
[----:B01----:R-:W-:Y:S05]  /*1710*/  ENDCOLLECTIVE ;  /* 0x000000000000791b */ /* 0x003fea0003800000 */
.L_x_26:
[----:B------:R-:W-:Y:S02]  /*1720*/  HFMA2 R14, -RZ, RZ, 0, 1.1920928955078125e-07 ;  /* 0x00000002ff0e7431 */ /* 0x000fe400000001ff */
[----:B------:R-:W-:-:S05]  /*1730*/  FADD R19, R18, R15 ;  /* 0x0000000f12137221 */ /* 0x000fca0000000000 */
[----:B------:R-:W-:-:S07]  /*1740*/  MOV R17, R19 ;  /* 0x0000001300117202 */ /* 0x000fce0000000f00 */
[----:B------:R-:W-:Y:S05]  /*1750*/  WARPSYNC.COLLECTIVE R12, `(.L_x_27) ;  /* 0x000000000c087348 */ /* 0x000fea0003c00000 */
[----:B------:R0:W1:Y:S02]  /*1760*/  SHFL.DOWN P3, R15, R17, R14, R13 ;  /* 0x0800000e110f7389 */ /* 0x000064000006000d */
[----:B01----:R-:W-:Y:S05]  /*1770*/  ENDCOLLECTIVE ;  /* 0x000000000000791b */ /* 0x003fea0003800000 */
.L_x_27:
[----:B------:R-:W-:Y:S01]  /*1780*/  MOV R14, 0x1 ;  /* 0x00000001000e7802 */ /* 0x000fe20000000f00 */
[----:B------:R-:W-:-:S04]  /*1790*/  FADD R20, R19, R15 ;  /* 0x0000000f13147221 */ /* 0x000fc80000000000 */
[----:B------:R-:W-:-:S07]  /*17a0*/  IMAD.MOV.U32 R17, RZ, RZ, R20 ;  /* 0x000000ffff117224 */ /* 0x000fce00078e0014 */
[----:B------:R-:W-:Y:S05]  /*17b0*/  WARPSYNC.COLLECTIVE R12, `(.L_x_28) ;  /* 0x000000000c087348 */ /* 0x000fea0003c00000 */
[----:B------:R0:W1:Y:S02]  /*17c0*/  SHFL.DOWN P3, R15, R17, R14, R13 ;  /* 0x0800000e110f7389 */ /* 0x000064000006000d */
[----:B01----:R-:W-:Y:S05]  /*17d0*/  ENDCOLLECTIVE ;  /* 0x000000000000791b */ /* 0x003fea0003800000 */
.L_x_28:
[----:B------:R-:W-:Y:S05]  /*17e0*/  BRA `(.L_x_29) ;  /* 0xfffffff000c87947 */ /* 0x000fea000383ffff */
.L_x_7:
[----:B------:R-:W-:Y:S01]  /*17f0*/  HFMA2 R14, -RZ, RZ, 0, 9.5367431640625e-07 ;  /* 0x00000010ff0e7431 */ /* 0x000fe200000001ff */
[----:B------:R-:W-:Y:S01]  /*1800*/  MOV R17, R16 ;  /* 0x0000001000117202 */ /* 0x000fe20000000f00 */
[----:B------:R-:W-:Y:S01]  /*1810*/  IMAD.MOV.U32 R13, RZ, RZ, 0x1f ;  /* 0x0000001fff0d7424 */ /* 0x000fe200078e00ff */
[----:B------:R-:W-:-:S07]  /*1820*/  MOV R12, 0xffffffff ;  /* 0xffffffff000c7802 */ /* 0x000fce0000000f00 */
[----:B0123--:R-:W-:Y:S05]  /*1830*/  WARPSYNC.COLLECTIVE R12, `(.L_x_30) ;  /* 0x000000000c087348 */ /* 0x00ffea0003c00000 */
[----:B---3--:R3:W4:Y:S02]  /*1840*/  SHFL.DOWN P3, R15, R17, R14, R13 ;  /* 0x0800000e110f7389 */ /* 0x008724000006000d */
[----:B01234-:R-:W-:Y:S05]  /*1850*/  ENDCOLLECTIVE ;  /* 0x000000000000791b */ /* 0x01ffea0003800000 */
.L_x_30:
[----:B------:R-:W-:Y:S02]  /*1860*/  HFMA2 R14, -RZ, RZ, 0, 4.76837158203125e-07 ;  /* 0x00000008ff0e7431 */ /* 0x000fe400000001ff */
[----:B------:R-:W-:-:S07]  /*1870*/  FADD R17, R16, R15 ;  /* 0x0000000f10117221 */ /* 0x000fce0000000000 */
[----:B------:R-:W-:Y:S05]  /*1880*/  WARPSYNC.COLLECTIVE R12, `(.L_x_31) ;  /* 0x000000000c087348 */ /* 0x000fea0003c00000 */
[----:B------:R0:W1:Y:S02]  /*1890*/  SHFL.DOWN P3, R15, R17, R14, R13 ;  /* 0x0800000e110f7389 */ /* 0x000064000006000d */
[----:B01----:R-:W-:Y:S05]  /*18a0*/  ENDCOLLECTIVE ;  /* 0x000000000000791b */ /* 0x003fea0003800000 */
.L_x_31:
[----:B------:R-:W-:Y:S02]  /*18b0*/  IMAD.MOV.U32 R14, RZ, RZ, 0x4 ;  /* 0x00000004ff0e7424 */ /* 0x000fe400078e00ff */
[----:B------:R-:W-:-:S05]  /*18c0*/  FADD R18, R17, R15 ;  /* 0x0000000f11127221 */ /* 0x000fca0000000000 */
[----:B------:R-:W-:-:S07]  /*18d0*/  MOV R17, R18 ;  /* 0x0000001200117202 */ /* 0x000fce0000000f00 */
[----:B------:R-:W-:Y:S05]  /*18e0*/  WARPSYNC.COLLECTIVE R12, `(.L_x_32) ;  /* 0x000000000c087348 */ /* 0x000fea0003c00000 */
[----:B------:R0:W1:Y:S02]  /*18f0*/  SHFL.DOWN P3, R15, R17, R14, R13 ;  /* 0x0800000e110f7389 */ /* 0x000064000006000d */
[----:B01----:R-:W-:Y:S05]  /*1900*/  ENDCOLLECTIVE ;  /* 0x000000000000791b */ /* 0x003fea0003800000 */
.L_x_32:
[----:B------:R-:W-:Y:S02]  /*1910*/  HFMA2 R14, -RZ, RZ, 0, 1.1920928955078125e-07 ;  /* 0x00000002ff0e7431 */ /* 0x000fe400000001ff */
[----:B------:R-:W-:-:S05]  /*1920*/  FADD R19, R18, R15 ;  /* 0x0000000f12137221 */ /* 0x000fca0000000000 */
[----:B------:R-:W-:-:S07]  /*1930*/  MOV R17, R19 ;  /* 0x0000001300117202 */ /* 0x000fce0000000f00 */
[----:B------:R-:W-:Y:S05]  /*1940*/  WARPSYNC.COLLECTIVE R12, `(.L_x_33) ;  /* 0x000000000c087348 */ /* 0x000fea0003c00000 */
[----:B------:R0:W1:Y:S02]  /*1950*/  SHFL.DOWN P3, R15, R17, R14, R13 ;  /* 0x0800000e110f7389 */ /* 0x000064000006000d */
[----:B01----:R-:W-:Y:S05]  /*1960*/  ENDCOLLECTIVE ;  /* 0x000000000000791b */ /* 0x003fea0003800000 */
.L_x_33:
[----:B------:R-:W-:Y:S02]  /*1970*/  IMAD.MOV.U32 R14, RZ, RZ, 0x1 ;  /* 0x00000001ff0e7424 */ /* 0x000fe400078e00ff */
[----:B------:R-:W-:-:S05]  /*1980*/  FADD R20, R19, R15 ;  /* 0x0000000f13147221 */ /* 0x000fca0000000000 */
[----:B------:R-:W-:-:S07]  /*1990*/  MOV R17, R20 ;  /* 0x0000001400117202 */ /* 0x000fce0000000f00 */
[----:B------:R-:W-:Y:S05]  /*19a0*/  WARPSYNC.COLLECTIVE R12, `(.L_x_34) ;  /* 0x000000000c087348 */ /* 0x000fea0003c00000 */
[----:B------:R0:W1:Y:S02]  /*19b0*/  SHFL.DOWN P3, R15, R17, R14, R13 ;  /* 0x0800000e110f7389 */ /* 0x000064000006000d */
[----:B01----:R-:W-:Y:S05]  /*19c0*/  ENDCOLLECTIVE ;  /* 0x000000000000791b */ /* 0x003fea0003800000 */
.L_x_34:
[----:B------:R-:W-:Y:S05]  /*19d0*/  BRA `(.L_x_35) ;  /* 0xfffffff000987947 */ /* 0x000fea000383ffff */
.L_x_8:
[----:B------:R-:W-:Y:S01]  /*19e0*/  HFMA2 R14, -RZ, RZ, 0, 9.5367431640625e-07 ;  /* 0x00000010ff0e7431 */ /* 0x000fe200000001ff */
[----:B------:R-:W-:Y:S01]  /*19f0*/  BSSY B0, `(.L_x_36) ;  /* 0x0000007000007945 */ /* 0x000fe20003800000 */
[----:B------:R-:W-:Y:S01]  /*1a00*/  MOV R17, R16 ;  /* 0x0000001000117202 */ /* 0x000fe20000000f00 */
[----:B------:R-:W-:Y:S01]  /*1a10*/  IMAD.MOV.U32 R12, RZ, RZ, -0x1 ;  /* 0xffffffffff0c7424 */ /* 0x000fe200078e00ff */
[----:B------:R-:W-:-:S07]  /*1a20*/  MOV R13, 0x1f ;  /* 0x0000001f000d7802 */ /* 0x000fce0000000f00 */
[----:B-1234-:R-:W-:Y:S05]  /*1a30*/  WARPSYNC.COLLECTIVE R12, `(.L_x_37) ;  /* 0x000000000c087348 */ /* 0x01efea0003c00000 */
[----:B---34-:R0:W3:Y:S02]  /*1a40*/  SHFL.DOWN P3, R15, R17, R14, R13 ;  /* 0x0800000e110f7389 */ /* 0x0180e4000006000d */
[----:B0123--:R-:W-:Y:S05]  /*1a50*/  ENDCOLLECTIVE ;  /* 0x000000000000791b */ /* 0x00ffea0003800000 */
.L_x_37:
[----:B------:R-:W-:Y:S05]  /*1a60*/  BSYNC B0 ;  /* 0x0000000000007941 */ /* 0x000fea0003800000 */
.L_x_36:
[----:B------:R-:W-:Y:S02]  /*1a70*/  HFMA2 R14, -RZ, RZ, 0, 4.76837158203125e-07 ;  /* 0x00000008ff0e7431 */ /* 0x000fe400000001ff */
[----:B------:R-:W-:Y:S01]  /*1a80*/  FADD R17, R16, R15 ;  /* 0x0000000f10117221 */ /* 0x000fe20000000000 */
[----:B------:R-:W-:Y:S02]  /*1a90*/  MOV R13, 0x1f ;  /* 0x0000001f000d7802 */ /* 0x000fe40000000f00 */
[----:B------:R-:W-:-:S07]  /*1aa0*/  MOV R12, 0xffffffff ;  /* 0xffffffff000c7802 */ /* 0x000fce0000000f00 */
[----:B------:R-:W-:Y:S05]  /*1ab0*/  WARPSYNC.COLLECTIVE R12, `(.L_x_38) ;  /* 0x000000000c087348 */ /* 0x000fea0003c00000 */
[----:B------:R0:W1:Y:S02]  /*1ac0*/  SHFL.DOWN P3, R15, R17, R14, R13 ;  /* 0x0800000e110f7389 */ /* 0x000064000006000d */
[----:B01----:R-:W-:Y:S05]  /*1ad0*/  ENDCOLLECTIVE ;  /* 0x000000000000791b */ /* 0x003fea0003800000 */
.L_x_38:
[----:B------:R-:W-:Y:S02]  /*1ae0*/  HFMA2 R14, -RZ, RZ, 0, 2.384185791015625e-07 ;  /* 0x00000004ff0e7431 */ /* 0x000fe400000001ff */
[----:B------:R-:W-:-:S04]  /*1af0*/  FADD R18, R17, R15 ;  /* 0x0000000f11127221 */ /* 0x000fc80000000000 */
[----:B------:R-:W-:-:S07]  /*1b00*/  IMAD.MOV.U32 R17, RZ, RZ, R18 ;  /* 0x000000ffff117224 */ /* 0x000fce00078e0012 */
[----:B------:R-:W-:Y:S05]  /*1b10*/  WARPSYNC.COLLECTIVE R12, `(.L_x_39) ;  /* 0x000000000c087348 */ /* 0x000fea0003c00000 */
[----:B------:R0:W1:Y:S02]  /*1b20*/  SHFL.DOWN P3, R15, R17, R14, R13 ;  /* 0x0800000e110f7389 */ /* 0x000064000006000d */
[----:B01----:R-:W-:Y:S05]  /*1b30*/  ENDCOLLECTIVE ;  /* 0x000000000000791b */ /* 0x003fea0003800000 */
.L_x_39:
[----:B------:R-:W-:Y:S02]  /*1b40*/  HFMA2 R14, -RZ, RZ, 0, 1.1920928955078125e-07 ;  /* 0x00000002ff0e7431 */ /* 0x000fe400000001ff */
[----:B------:R-:W-:-:S05]  /*1b50*/  FADD R19, R18, R15 ;  /* 0x0000000f12137221 */ /* 0x000fca0000000000 */
[----:B------:R-:W-:-:S07]  /*1b60*/  MOV R17, R19 ;  /* 0x0000001300117202 */ /* 0x000fce0000000f00 */
[----:B------:R-:W-:Y:S05]  /*1b70*/  WARPSYNC.COLLECTIVE R12, `(.L_x_40) ;  /* 0x000000000c087348 */ /* 0x000fea0003c00000 */
[----:B------:R0:W1:Y:S02]  /*1b80*/  SHFL.DOWN P3, R15, R17, R14, R13 ;  /* 0x0800000e110f7389 */ /* 0x000064000006000d */
[----:B01----:R-:W-:Y:S05]  /*1b90*/  ENDCOLLECTIVE ;  /* 0x000000000000791b */ /* 0x003fea0003800000 */
.L_x_40:
[----:B------:R-:W-:Y:S01]  /*1ba0*/  MOV R14, 0x1 ;  /* 0x00000001000e7802 */ /* 0x000fe20000000f00 */
[----:B------:R-:W-:-:S04]  /*1bb0*/  FADD R20, R19, R15 ;  /* 0x0000000f13147221 */ /* 0x000fc80000000000 */
[----:B------:R-:W-:-:S07]  /*1bc0*/  IMAD.MOV.U32 R17, RZ, RZ, R20 ;  /* 0x000000ffff117224 */ /* 0x000fce00078e0014 */
[----:B------:R-:W-:Y:S05]  /*1bd0*/  WARPSYNC.COLLECTIVE R12, `(.L_x_41) ;  /* 0x000000000c087348 */ /* 0x000fea0003c00000 */
[----:B------:R0:W1:Y:S02]  /*1be0*/  SHFL.DOWN P3, R15, R17, R14, R13 ;  /* 0x0800000e110f7389 */ /* 0x000064000006000d */
[----:B01----:R-:W-:Y:S05]  /*1bf0*/  ENDCOLLECTIVE ;  /* 0x000000000000791b */ /* 0x003fea0003800000 */
.L_x_41:
[----:B------:R-:W-:Y:S05]  /*1c00*/  BRA `(.L_x_42) ;  /* 0xfffffff000607947 */ /* 0x000fea000383ffff */
.L_x_11:
[----:B------:R-:W-:Y:S01]  /*1c10*/  HFMA2 R14, -RZ, RZ, 0, 9.5367431640625e-07 ;  /* 0x00000010ff0e7431 */ /* 0x000fe200000001ff */
[----:B------:R-:W-:Y:S01]  /*1c20*/  MOV R17, R16 ;  /* 0x0000001000117202 */ /* 0x000fe20000000f00 */
[----:B------:R-:W-:Y:S01]  /*1c30*/  IMAD.MOV.U32 R13, RZ, RZ, 0x1f ;  /* 0x0000001fff0d7424 */ /* 0x000fe200078e00ff */
[----:B------:R-:W-:-:S07]  /*1c40*/  MOV R12, 0xffffffff ;  /* 0xffffffff000c7802 */ /* 0x000fce0000000f00 */
[----:B012---:R-:W-:Y:S05]  /*1c50*/  WARPSYNC.COLLECTIVE R12, `(.L_x_43) ;  /* 0x000000000c087348 */ /* 0x007fea0003c00000 */
[----:B--2---:R2:W3:Y:S02]  /*1c60*/  SHFL.DOWN P3, R15, R17, R14, R13 ;  /* 0x0800000e110f7389 */ /* 0x0044e4000006000d */
[----:B0123--:R-:W-:Y:S05]  /*1c70*/  ENDCOLLECTIVE ;  /* 0x000000000000791b */ /* 0x00ffea0003800000 */
.L_x_43:
[----:B------:R-:W-:Y:S02]  /*1c80*/  HFMA2 R14, -RZ, RZ, 0, 4.76837158203125e-07 ;  /* 0x00000008ff0e7431 */ /* 0x000fe400000001ff */
[----:B------:R-:W-:-:S07]  /*1c90*/  FADD R17, R16, R15 ;  /* 0x0000000f10117221 */ /* 0x000fce0000000000 */
[----:B------:R-:W-:Y:S05]  /*1ca0*/  WARPSYNC.COLLECTIVE R12, `(.L_x_44) ;  /* 0x000000000c087348 */ /* 0x000fea0003c00000 */
[----:B------:R0:W1:Y:S02]  /*1cb0*/  SHFL.DOWN P3, R15, R17, R14, R13 ;  /* 0x0800000e110f7389 */ /* 0x000064000006000d */
[----:B01----:R-:W-:Y:S05]  /*1cc0*/  ENDCOLLECTIVE ;  /* 0x000000000000791b */ /* 0x003fea0003800000 */
.L_x_44:
[----:B------:R-:W-:Y:S02]  /*1cd0*/  IMAD.MOV.U32 R14, RZ, RZ, 0x4 ;  /* 0x00000004ff0e7424 */ /* 0x000fe400078e00ff */
[----:B------:R-:W-:-:S05]  /*1ce0*/  FADD R18, R17, R15 ;  /* 0x0000000f11127221 */ /* 0x000fca0000000000 */
[----:B------:R-:W-:-:S07]  /*1cf0*/  MOV R17, R18 ;  /* 0x0000001200117202 */ /* 0x000fce0000000f00 */
[----:B------:R-:W-:Y:S05]  /*1d00*/  WARPSYNC.COLLECTIVE R12, `(.L_x_45) ;  /* 0x000000000c087348 */ /* 0x000fea0003c00000 */
[----:B------:R0:W1:Y:S02]  /*1d10*/  SHFL.DOWN P3, R15, R17, R14, R13 ;  /* 0x0800000e110f7389 */ /* 0x000064000006000d */
[----:B01----:R-:W-:Y:S05]  /*1d20*/  ENDCOLLECTIVE ;  /* 0x000000000000791b */ /* 0x003fea0003800000 */
.L_x_45:
[----:B------:R-:W-:Y:S02]  /*1d30*/  HFMA2 R14, -RZ, RZ, 0, 1.1920928955078125e-07 ;  /* 0x00000002ff0e7431 */ /* 0x000fe400000001ff */
[----:B------:R-:W-:-:S05]  /*1d40*/  FADD R19, R18, R15 ;  /* 0x0000000f12137221 */ /* 0x000fca0000000000 */
[----:B------:R-:W-:-:S07]  /*1d50*/  MOV R17, R19 ;  /* 0x0000001300117202 */ /* 0x000fce0000000f00 */
[----:B------:R-:W-:Y:S05]  /*1d60*/  WARPSYNC.COLLECTIVE R12, `(.L_x_46) ;  /* 0x000000000c087348 */ /* 0x000fea0003c00000 */
[----:B------:R0:W1:Y:S02]  /*1d70*/  SHFL.DOWN P3, R15, R17, R14, R13 ;  /* 0x0800000e110f7389 */ /* 0x000064000006000d */
[----:B01----:R-:W-:Y:S05]  /*1d80*/  ENDCOLLECTIVE ;  /* 0x000000000000791b */ /* 0x003fea0003800000 */
.L_x_46:
[----:B------:R-:W-:Y:S02]  /*1d90*/  IMAD.MOV.U32 R14, RZ, RZ, 0x1 ;  /* 0x00000001ff0e7424 */ /* 0x000fe400078e00ff */
[----:B------:R-:W-:-:S05]  /*1da0*/  FADD R20, R19, R15 ;  /* 0x0000000f13147221 */ /* 0x000fca0000000000 */
[----:B------:R-:W-:-:S07]  /*1db0*/  MOV R17, R20 ;  /* 0x0000001400117202 */ /* 0x000fce0000000f00 */
[----:B------:R-:W-:Y:S05]  /*1dc0*/  WARPSYNC.COLLECTIVE R12, `(.L_x_47) ;  /* 0x000000000c087348 */ /* 0x000fea0003c00000 */
[----:B------:R0:W1:Y:S02]  /*1dd0*/  SHFL.DOWN P3, R15, R17, R14, R13 ;  /* 0x0800000e110f7389 */ /* 0x000064000006000d */
[----:B01----:R-:W-:Y:S05]  /*1de0*/  ENDCOLLECTIVE ;  /* 0x000000000000791b */ /* 0x003fea0003800000 */
.L_x_47:
[----:B------:R-:W-:Y:S05]  /*1df0*/  BRA `(.L_x_48) ;  /* 0xfffffff000307947 */ /* 0x000fea000383ffff */
.L_x_12:
[----:B------:R-:W-:Y:S01]  /*1e00*/  HFMA2 R14, -RZ, RZ, 0, 9.5367431640625e-07 ;  /* 0x00000010ff0e7431 */ /* 0x000fe200000001ff */
[----:B------:R-:W-:Y:S01]  /*1e10*/  BSSY B0, `(.L_x_49) ;  /* 0x0000007000007945 */ /* 0x000fe20003800000 */
[----:B------:R-:W-:Y:S01]  /*1e20*/  MOV R17, R16 ;  /* 0x0000001000117202 */ /* 0x000fe20000000f00 */
[----:B------:R-:W-:Y:S01]  /*1e30*/  IMAD.MOV.U32 R12, RZ, RZ, -0x1 ;  /* 0xffffffffff0c7424 */ /* 0x000fe200078e00ff */
[----:B------:R-:W-:-:S07]  /*1e40*/  MOV R13, 0x1f ;  /* 0x0000001f000d7802 */ /* 0x000fce0000000f00 */
[----:B0123--:R-:W-:Y:S05]  /*1e50*/  WARPSYNC.COLLECTIVE R12, `(.L_x_50) ;  /* 0x000000000c087348 */ /* 0x00ffea0003c00000 */
[----:B--23--:R2:W3:Y:S02]  /*1e60*/  SHFL.DOWN P3, R15, R17, R14, R13 ;  /* 0x0800000e110f7389 */ /* 0x00c4e4000006000d */
[----:B0123--:R-:W-:Y:S05]  /*1e70*/  ENDCOLLECTIVE ;  /* 0x000000000000791b */ /* 0x00ffea0003800000 */
.L_x_50:
[----:B------:R-:W-:Y:S05]  /*1e80*/  BSYNC B0 ;  /* 0x0000000000007941 */ /* 0x000fea0003800000 */
.L_x_49:
[----:B------:R-:W-:Y:S02]  /*1e90*/  HFMA2 R14, -RZ, RZ, 0, 4.76837158203125e-07 ;  /* 0x00000008ff0e7431 */ /* 0x000fe400000001ff */
[----:B------:R-:W-:Y:S01]  /*1ea0*/  FADD R17, R16, R15 ;  /* 0x0000000f10117221 */ /* 0x000fe20000000000 */
[----:B------:R-:W-:Y:S02]  /*1eb0*/  MOV R13, 0x1f ;  /* 0x0000001f000d7802 */ /* 0x000fe40000000f00 */
[----:B------:R-:W-:-:S07]  /*1ec0*/  MOV R12, 0xffffffff ;  /* 0xffffffff000c7802 */ /* 0x000fce0000000f00 */
[----:B------:R-:W-:Y:S05]  /*1ed0*/  WARPSYNC.COLLECTIVE R12, `(.L_x_51) ;  /* 0x000000000c087348 */ /* 0x000fea0003c00000 */
[----:B------:R0:W1:Y:S02]  /*1ee0*/  SHFL.DOWN P3, R15, R17, R14, R13 ;  /* 0x0800000e110f7389 */ /* 0x000064000006000d */
[----:B01----:R-:W-:Y:S05]  /*1ef0*/  ENDCOLLECTIVE ;  /* 0x000000000000791b */ /* 0x003fea0003800000 */
.L_x_51:
[----:B------:R-:W-:Y:S02]  /*1f00*/  HFMA2 R14, -RZ, RZ, 0, 2.384185791015625e-07 ;  /* 0x00000004ff0e7431 */ /* 0x000fe400000001ff */
[----:B------:R-:W-:-:S04]  /*1f10*/  FADD R18, R17, R15 ;  /* 0x0000000f11127221 */ /* 0x000fc80000000000 */
[----:B------:R-:W-:-:S07]  /*1f20*/  IMAD.MOV.U32 R17, RZ, RZ, R18 ;  /* 0x000000ffff117224 */ /* 0x000fce00078e0012 */
[----:B------:R-:W-:Y:S05]  /*1f30*/  WARPSYNC.COLLECTIVE R12, `(.L_x_52) ;  /* 0x000000000c087348 */ /* 0x000fea0003c00000 */
[----:B------:R0:W1:Y:S02]  /*1f40*/  SHFL.DOWN P3, R15, R17, R14, R13 ;  /* 0x0800000e110f7389 */ /* 0x000064000006000d */
[----:B01----:R-:W-:Y:S05]  /*1f50*/  ENDCOLLECTIVE ;  /* 0x000000000000791b */ /* 0x003fea0003800000 */
.L_x_52:
[----:B------:R-:W-:Y:S02]  /*1f60*/  HFMA2 R14, -RZ, RZ, 0, 1.1920928955078125e-07 ;  /* 0x00000002ff0e7431 */ /* 0x000fe400000001ff */
[----:B------:R-:W-:-:S05]  /*1f70*/  FADD R19, R18, R15 ;  /* 0x0000000f12137221 */ /* 0x000fca0000000000 */
[----:B------:R-:W-:-:S07]  /*1f80*/  MOV R17, R19 ;  /* 0x0000001300117202 */ /* 0x000fce0000000f00 */
[----:B------:R-:W-:Y:S05]  /*1f90*/  WARPSYNC.COLLECTIVE R12, `(.L_x_53) ;  /* 0x000000000c087348 */ /* 0x000fea0003c00000 */
[----:B------:R0:W1:Y:S02]  /*1fa0*/  SHFL.DOWN P3, R15, R17, R14, R13 ;  /* 0x0800000e110f7389 */ /* 0x000064000006000d */
[----:B01----:R-:W-:Y:S05]  /*1fb0*/  ENDCOLLECTIVE ;  /* 0x000000000000791b */ /* 0x003fea0003800000 */
.L_x_53:
[----:B------:R-:W-:Y:S01]  /*1fc0*/  MOV R14, 0x1 ;  /* 0x00000001000e7802 */ /* 0x000fe20000000f00 */
[----:B------:R-:W-:-:S04]  /*1fd0*/  FADD R20, R19, R15 ;  /* 0x0000000f13147221 */ /* 0x000fc80000000000 */
[----:B------:R-:W-:-:S07]  /*1fe0*/  IMAD.MOV.U32 R17, RZ, RZ, R20 ;  /* 0x000000ffff117224 */ /* 0x000fce00078e0014 */
[----:B------:R-:W-:Y:S05]  /*1ff0*/  WARPSYNC.COLLECTIVE R12, `(.L_x_54) ;  /* 0x000000000c087348 */ /* 0x000fea0003c00000 */
[----:B------:R0:W1:Y:S02]  /*2000*/  SHFL.DOWN P3, R15, R17, R14, R13 ;  /* 0x0800000e110f7389 */ /* 0x000064000006000d */
[----:B01----:R-:W-:Y:S05]  /*2010*/  ENDCOLLECTIVE ;  /* 0x000000000000791b */ /* 0x003fea0003800000 */
.L_x_54:
[----:B------:R-:W-:Y:S05]  /*2020*/  BRA `(.L_x_55) ;  /* 0xffffffec00f87947 */ /* 0x000fea000383ffff */
.L_x_15:
[----:B------:R-:W-:Y:S01]  /*2030*/  HFMA2 R14, -RZ, RZ, 0, 9.5367431640625e-07 ;  /* 0x00000010ff0e7431 */ /* 0x000fe200000001ff */
[----:B------:R-:W-:Y:S01]  /*2040*/  MOV R17, R16 ;  /* 0x0000001000117202 */ /* 0x000fe20000000f00 */
[----:B------:R-:W-:Y:S01]  /*2050*/  IMAD.MOV.U32 R13, RZ, RZ, 0x1f ;  /* 0x0000001fff0d7424 */ /* 0x000fe200078e00ff */
[----:B------:R-:W-:-:S07]  /*2060*/  MOV R12, 0xffffffff ;  /* 0xffffffff000c7802 */ /* 0x000fce0000000f00 */
[----:B012---:R-:W-:Y:S05]  /*2070*/  WARPSYNC.COLLECTIVE R12, `(.L_x_56) ;  /* 0x000000000c087348 */ /* 0x007fea0003c00000 */
[----:B--2---:R2:W3:Y:S02]  /*2080*/  SHFL.DOWN P3, R15, R17, R14, R13 ;  /* 0x0800000e110f7389 */ /* 0x0044e4000006000d */
[----:B0123--:R-:W-:Y:S05]  /*2090*/  ENDCOLLECTIVE ;  /* 0x000000000000791b */ /* 0x00ffea0003800000 */
.L_x_56:
[----:B------:R-:W-:Y:S02]  /*20a0*/  HFMA2 R14, -RZ, RZ, 0, 4.76837158203125e-07 ;  /* 0x00000008ff0e7431 */ /* 0x000fe400000001ff */
[----:B------:R-:W-:-:S07]  /*20b0*/  FADD R17, R16, R15 ;  /* 0x0000000f10117221 */ /* 0x000fce0000000000 */
[----:B------:R-:W-:Y:S05]  /*20c0*/  WARPSYNC.COLLECTIVE R12, `(.L_x_57) ;  /* 0x000000000c087348 */ /* 0x000fea0003c00000 */
[----:B------:R0:W1:Y:S02]  /*20d0*/  SHFL.DOWN P3, R15, R17, R14, R13 ;  /* 0x0800000e110f7389 */ /* 0x000064000006000d */
[----:B01----:R-:W-:Y:S05]  /*20e0*/  ENDCOLLECTIVE ;  /* 0x000000000000791b */ /* 0x003fea0003800000 */
.L_x_57:
[----:B------:R-:W-:Y:S02]  /*20f0*/  IMAD.MOV.U32 R14, RZ, RZ, 0x4 ;  /* 0x00000004ff0e7424 */ /* 0x000fe400078e00ff */
[----:B------:R-:W-:-:S05]  /*2100*/  FADD R18, R17, R15 ;  /* 0x0000000f11127221 */ /* 0x000fca0000000000 */
[----:B------:R-:W-:-:S07]  /*2110*/  MOV R17, R18 ;  /* 0x0000001200117202 */ /* 0x000fce0000000f00 */
[----:B------:R-:W-:Y:S05]  /*2120*/  WARPSYNC.COLLECTIVE R12, `(.L_x_58) ;  /* 0x000000000c087348 */ /* 0x000fea0003c00000 */
[----:B------:R0:W1:Y:S02]  /*2130*/  SHFL.DOWN P3, R15, R17, R14, R13 ;  /* 0x0800000e110f7389 */ /* 0x000064000006000d */
[----:B01----:R-:W-:Y:S05]  /*2140*/  ENDCOLLECTIVE ;  /* 0x000000000000791b */ /* 0x003fea0003800000 */
.L_x_58:
[----:B------:R-:W-:Y:S02]  /*2150*/  HFMA2 R14, -RZ, RZ, 0, 1.1920928955078125e-07 ;  /* 0x00000002ff0e7431 */ /* 0x000fe400000001ff */
[----:B------:R-:W-:-:S05]  /*2160*/  FADD R19, R18, R15 ;  /* 0x0000000f12137221 */ /* 0x000fca0000000000 */
[----:B------:R-:W-:-:S07]  /*2170*/  MOV R17, R19 ;  /* 0x0000001300117202 */ /* 0x000fce0000000f00 */
[----:B------:R-:W-:Y:S05]  /*2180*/  WARPSYNC.COLLECTIVE R12, `(.L_x_59) ;  /* 0x000000000c087348 */ /* 0x000fea0003c00000 */
[----:B------:R0:W1:Y:S02]  /*2190*/  SHFL.DOWN P3, R15, R17, R14, R13 ;  /* 0x0800000e110f7389 */ /* 0x000064000006000d */
[----:B01----:R-:W-:Y:S05]  /*21a0*/  ENDCOLLECTIVE ;  /* 0x000000000000791b */ /* 0x003fea0003800000 */
.L_x_59:
[----:B------:R-:W-:Y:S02]  /*21b0*/  IMAD.MOV.U32 R14, RZ, RZ, 0x1 ;  /* 0x00000001ff0e7424 */ /* 0x000fe400078e00ff */
[----:B------:R-:W-:-:S05]  /*21c0*/  FADD R20, R19, R15 ;  /* 0x0000000f13147221 */ /* 0x000fca0000000000 */
[----:B------:R-:W-:-:S07]  /*21d0*/  MOV R17, R20 ;  /* 0x0000001400117202 */ /* 0x000fce0000000f00 */
[----:B------:R-:W-:Y:S05]  /*21e0*/  WARPSYNC.COLLECTIVE R12, `(.L_x_60) ;  /* 0x000000000c087348 */ /* 0x000fea0003c00000 */
[----:B------:R0:W1:Y:S02]  /*21f0*/  SHFL.DOWN P3, R15, R17, R14, R13 ;  /* 0x0800000e110f7389 */ /* 0x000064000006000d */
[----:B01----:R-:W-:Y:S05]  /*2200*/  ENDCOLLECTIVE ;  /* 0x000000000000791b */ /* 0x003fea0003800000 */
.L_x_60:
[----:B------:R-:W-:Y:S05]  /*2210*/  BRA `(.L_x_61) ;  /* 0xffffffec00c87947 */ /* 0x000fea000383ffff */
.L_x_16:
[----:B------:R-:W-:Y:S01]  /*2220*/  HFMA2 R14, -RZ, RZ, 0, 9.5367431640625e-07 ;  /* 0x00000010ff0e7431 */ /* 0x000fe200000001ff */
[----:B------:R-:W-:Y:S01]  /*2230*/  BSSY B0, `(.L_x_62) ;  /* 0x0000007000007945 */ /* 0x000fe20003800000 */
[----:B------:R-:W-:Y:S02]  /*2240*/  MOV R17, R0 ;  /* 0x0000000000117202 */ /* 0x000fe40000000f00 */
[----:B------:R-:W-:Y:S02]  /*2250*/  MOV R13, 0x1f ;  /* 0x0000001f000d7802 */ /* 0x000fe40000000f00 */
[----:B------:R-:W-:-:S07]  /*2260*/  MOV R12, 0xffffffff ;  /* 0xffffffff000c7802 */ /* 0x000fce0000000f00 */
[----:B0123--:R-:W-:Y:S05]  /*2270*/  WARPSYNC.COLLECTIVE R12, `(.L_x_63) ;  /* 0x000000000c087348 */ /* 0x00ffea0003c00000 */
[----:B--23--:R2:W3:Y:S02]  /*2280*/  SHFL.DOWN P3, R15, R17, R14, R13 ;  /* 0x0800000e110f7389 */ /* 0x00c4e4000006000d */
[----:B0123--:R-:W-:Y:S05]  /*2290*/  ENDCOLLECTIVE ;  /* 0x000000000000791b */ /* 0x00ffea0003800000 */
.L_x_63:
[----:B------:R-:W-:Y:S05]  /*22a0*/  BSYNC B0 ;  /* 0x0000000000007941 */ /* 0x000fea0003800000 */
.L_x_62:
[----:B------:R-:W-:Y:S01]  /*22b0*/  FADD R2, R0, R15 ;  /* 0x0000000f00027221 */ /* 0x000fe20000000000 */
[----:B------:R-:W-:Y:S01]  /*22c0*/  HFMA2 R14, -RZ, RZ, 0, 4.76837158203125e-07 ;  /* 0x00000008ff0e7431 */ /* 0x000fe200000001ff */
[----:B------:R-:W-:Y:S02]  /*22d0*/  MOV R13, 0x1f ;  /* 0x0000001f000d7802 */ /* 0x000fe40000000f00 */
[----:B------:R-:W-:Y:S01]  /*22e0*/  IMAD.MOV.U32 R17, RZ, RZ, R2 ;  /* 0x000000ffff117224 */ /* 0x000fe200078e0002 */
[----:B------:R-:W-:-:S07]  /*22f0*/  MOV R12, 0xffffffff ;  /* 0xffffffff000c7802 */ /* 0x000fce0000000f00 */
[----:B------:R-:W-:Y:S05]  /*2300*/  WARPSYNC.COLLECTIVE R12, `(.L_x_64) ;  /* 0x000000000c087348 */ /* 0x000fea0003c00000 */
[----:B------:R0:W1:Y:S02]  /*2310*/  SHFL.DOWN P3, R15, R17, R14, R13 ;  /* 0x0800000e110f7389 */ /* 0x000064000006000d */
[----:B01----:R-:W-:Y:S05]  /*2320*/  ENDCOLLECTIVE ;  /* 0x000000000000791b */ /* 0x003fea0003800000 */
.L_x_64:
[----:B------:R-:W-:Y:S02]  /*2330*/  IMAD.MOV.U32 R14, RZ, RZ, 0x4 ;  /* 0x00000004ff0e7424 */ /* 0x000fe400078e00ff */
[----:B------:R-:W-:-:S05]  /*2340*/  FADD R3, R2, R15 ;  /* 0x0000000f02037221 */ /* 0x000fca0000000000 */
[----:B------:R-:W-:-:S07]  /*2350*/  MOV R17, R3 ;  /* 0x0000000300117202 */ /* 0x000fce0000000f00 */
[----:B------:R-:W-:Y:S05]  /*2360*/  WARPSYNC.COLLECTIVE R12, `(.L_x_65) ;  /* 0x000000000c087348 */ /* 0x000fea0003c00000 */
[----:B------:R0:W1:Y:S02]  /*2370*/  SHFL.DOWN P3, R15, R17, R14, R13 ;  /* 0x0800000e110f7389 */ /* 0x000064000006000d */
[----:B01----:R-:W-:Y:S05]  /*2380*/  ENDCOLLECTIVE ;  /* 0x000000000000791b */ /* 0x003fea0003800000 */
.L_x_65:
[----:B------:R-:W-:Y:S02]  /*2390*/  HFMA2 R14, -RZ, RZ, 0, 1.1920928955078125e-07 ;  /* 0x00000002ff0e7431 */ /* 0x000fe400000001ff */
[----:B------:R-:W-:-:S05]  /*23a0*/  FADD R4, R3, R15 ;  /* 0x0000000f03047221 */ /* 0x000fca0000000000 */
[----:B------:R-:W-:-:S07]  /*23b0*/  MOV R17, R4 ;  /* 0x0000000400117202 */ /* 0x000fce0000000f00 */
[----:B------:R-:W-:Y:S05]  /*23c0*/  WARPSYNC.COLLECTIVE R12, `(.L_x_66) ;  /* 0x000000000c087348 */ /* 0x000fea0003c00000 */
[----:B------:R0:W1:Y:S02]  /*23d0*/  SHFL.DOWN P3, R15, R17, R14, R13 ;  /* 0x0800000e110f7389 */ /* 0x000064000006000d */
[----:B01----:R-:W-:Y:S05]  /*23e0*/  ENDCOLLECTIVE ;  /* 0x000000000000791b */ /* 0x003fea0003800000 */
.L_x_66:
[----:B------:R-:W-:Y:S02]  /*23f0*/  HFMA2 R14, -RZ, RZ, 0, 5.9604644775390625e-08 ;  /* 0x00000001ff0e7431 */ /* 0x000fe400000001ff */
[----:B------:R-:W-:-:S05]  /*2400*/  FADD R5, R4, R15 ;  /* 0x0000000f04057221 */ /* 0x000fca0000000000 */
[----:B------:R-:W-:-:S07]  /*2410*/  MOV R17, R5 ;  /* 0x0000000500117202 */ /* 0x000fce0000000f00 */
[----:B------:R-:W-:Y:S05]  /*2420*/  WARPSYNC.COLLECTIVE R12, `(.L_x_67) ;  /* 0x000000000c087348 */ /* 0x000fea0003c00000 */
[----:B------:R0:W1:Y:S02]  /*2430*/  SHFL.DOWN P3, R15, R17, R14, R13 ;  /* 0x0800000e110f7389 */ /* 0x000064000006000d */
[----:B01----:R-:W-:Y:S05]  /*2440*/  ENDCOLLECTIVE ;  /* 0x000000000000791b */ /* 0x003fea0003800000 */
.L_x_67:
[----:B------:R-:W-:Y:S05]  /*2450*/  BRA `(.L_x_68) ;  /* 0xffffffec008c7947 */ /* 0x000fea000383ffff */
.L_x_69:
        /* <DEDUP_REMOVED lines=10> */
.L_x_121:


//--------------------- .text._Z13mv_warpReducePKfS0_Pfii --------------------------
	.section	.text._Z13mv_warpReducePKfS0_Pfii,"ax",@progbits
	.align	128
        .global         _Z13mv_warpReducePKfS0_Pfii
        .type           _Z13mv_warpReducePKfS0_Pfii,@function
        .size           _Z13mv_warpReducePKfS0_Pfii,(.L_x_122 - _Z13mv_warpReducePKfS0_Pfii)
        .other          _Z13mv_warpReducePKfS0_Pfii,@"STO_CUDA_ENTRY STV_DEFAULT"
_Z13mv_warpReducePKfS0_Pfii:
.text._Z13mv_warpReducePKfS0_Pfii:
[----:B------:R-:W-:Y:S08]  /*0000*/  LDC R1, c[0x0][0x37c] ;  /* 0x0000df00ff017b82 */ /* 0x000ff00000000800 */
[----:B------:R-:W0:Y:S01]  /*0010*/  LDC R6, c[0x0][0x39c] ;  /* 0x0000e700ff067b82 */ /* 0x000e220000000800 */
[----:B------:R-:W1:Y:S07]  /*0020*/  S2R R8, SR_TID.X ;  /* 0x0000000000087919 */ /* 0x000e6e0000002100 */
[----:B------:R-:W2:Y:S08]  /*0030*/  S2UR UR4, SR_CTAID.X ;  /* 0x00000000000479c3 */ /* 0x000eb00000002500 */
[----:B------:R-:W2:Y:S01]  /*0040*/  LDC R3, c[0x0][0x360] ;  /* 0x0000d800ff037b82 */ /* 0x000ea20000000800 */
[----:B0-----:R-:W-:-:S05]  /*0050*/  VIADD R9, R6, 0x1f ;  /* 0x0000001f06097836 */ /* 0x001fca0000000000 */
[----:B------:R-:W-:-:S04]  /*0060*/  SHF.R.S32.HI R0, RZ, 0x1f, R9 ;  /* 0x0000001fff007819 */ /* 0x000fc80000011409 */
[----:B------:R-:W-:Y:S02]  /*0070*/  LEA.HI R9, R0, R9, RZ, 0x5 ;  /* 0x0000000900097211 */ /* 0x000fe400078f28ff */
[----:B-1----:R-:W-:Y:S02]  /*0080*/  ISETP.GT.U32.AND P0, PT, R8, 0x3f, PT ;  /* 0x0000003f0800780c */ /* 0x002fe40003f04070 */
[----:B------:R-:W-:Y:S01]  /*0090*/  LOP3.LUT R0, R9, 0xffffffe0, RZ, 0xc0, !PT ;  /* 0xffffffe009007812 */ /* 0x000fe200078ec0ff */
[----:B--2---:R-:W-:-:S03]  /*00a0*/  IMAD R3, R3, UR4, RZ ;  /* 0x0000000403037c24 */ /* 0x004fc6000f8e02ff */
[----:B------:R-:W-:Y:S01]  /*00b0*/  IABS R7, R0 ;  /* 0x0000000000077213 */ /* 0x000fe20000000000 */
[----:B------:R-:W0:Y:S01]  /*00c0*/  LDCU UR4, c[0x0][0x398] ;  /* 0x00007300ff0477ac */ /* 0x000e220008000800 */
[----:B------:R-:W-:Y:S02]  /*00d0*/  IMAD.IADD R5, R3, 0x1, R8 ;  /* 0x0000000103057824 */ /* 0x000fe400078e0208 */
[----:B------:R-:W1:Y:S08]  /*00e0*/  I2F.RP R2, R7 ;  /* 0x0000000700027306 */ /* 0x000e700000209400 */
[----:B-1----:R-:W1:Y:S02]  /*00f0*/  MUFU.RCP R2, R2 ;  /* 0x0000000200027308 */ /* 0x002e640000001000 */
[----:B-1----:R-:W-:Y:S01]  /*0100*/  VIADD R10, R2, 0xffffffe ;  /* 0x0ffffffe020a7836 */ /* 0x002fe20000000000 */
[----:B------:R-:W-:-:S05]  /*0110*/  IABS R2, R5 ;  /* 0x0000000500027213 */ /* 0x000fca0000000000 */
[----:B------:R1:W2:Y:S02]  /*0120*/  F2I.FTZ.U32.TRUNC.NTZ R11, R10 ;  /* 0x0000000a000b7305 */ /* 0x0002a4000021f000 */
[----:B-1----:R-:W-:Y:S01]  /*0130*/  IMAD.MOV.U32 R10, RZ, RZ, RZ ;  /* 0x000000ffff0a7224 */ /* 0x002fe200078e00ff */
[----:B--2---:R-:W-:-:S05]  /*0140*/  IADD3 R4, PT, PT, RZ, -R11, RZ ;  /* 0x8000000bff047210 */ /* 0x004fca0007ffe0ff */
[----:B------:R-:W-:Y:S01]  /*0150*/  IMAD R13, R4, R7, RZ ;  /* 0x00000007040d7224 */ /* 0x000fe200078e02ff */
[----:B------:R-:W-:-:S03]  /*0160*/  IABS R4, R0 ;  /* 0x0000000000047213 */ /* 0x000fc60000000000 */
[----:B------:R-:W-:Y:S01]  /*0170*/  IMAD.HI.U32 R11, R11, R13, R10 ;  /* 0x0000000d0b0b7227 */ /* 0x000fe200078e000a */
[----:B------:R-:W-:Y:S01]  /*0180*/  IADD3 R4, PT, PT, RZ, -R4, RZ ;  /* 0x80000004ff047210 */ /* 0x000fe20007ffe0ff */
[----:B------:R-:W1:Y:S04]  /*0190*/  @!P0 S2R R10, SR_CgaCtaId ;  /* 0x00000000000a8919 */ /* 0x000e680000008800 */
[----:B------:R-:W-:-:S04]  /*01a0*/  IMAD.HI.U32 R11, R11, R2, RZ ;  /* 0x000000020b0b7227 */ /* 0x000fc800078e00ff */
[----:B------:R-:W-:Y:S01]  /*01b0*/  IMAD R2, R11, R4, R2 ;  /* 0x000000040b027224 */ /* 0x000fe200078e0202 */
[----:B------:R-:W-:-:S04]  /*01c0*/  LOP3.LUT R4, RZ, R0, RZ, 0x33, !PT ;  /* 0x00000000ff047212 */ /* 0x000fc800078e33ff */
[----:B------:R-:W-:-:S13]  /*01d0*/  ISETP.GT.U32.AND P3, PT, R7, R2, PT ;  /* 0x000000020700720c */ /* 0x000fda0003f64070 */
[----:B------:R-:W-:Y:S02]  /*01e0*/  @!P3 IMAD.IADD R2, R2, 0x1, -R7 ;  /* 0x000000010202b824 */ /* 0x000fe400078e0a07 */
[----:B------:R-:W-:-:S03]  /*01f0*/  @!P3 VIADD R11, R11, 0x1 ;  /* 0x000000010b0bb836 */ /* 0x000fc60000000000 */
[----:B------:R-:W-:Y:S02]  /*0200*/  ISETP.GE.U32.AND P2, PT, R2, R7, PT ;  /* 0x000000070200720c */ /* 0x000fe40003f46070 */
[----:B------:R-:W-:Y:S02]  /*0210*/  LOP3.LUT R2, R5, 0xffffffe0, R9, 0x78, !PT ;  /* 0xffffffe005027812 */ /* 0x000fe400078e7809 */
[----:B------:R-:W-:Y:S02]  /*0220*/  @!P0 MOV R7, 0x400 ;  /* 0x0000040000078802 */ /* 0x000fe40000000f00 */
[----:B------:R-:W-:Y:S02]  /*0230*/  ISETP.GE.AND P1, PT, R2, RZ, PT ;  /* 0x000000ff0200720c */ /* 0x000fe40003f26270 */
[----:B-1----:R-:W-:-:S05]  /*0240*/  @!P0 LEA R7, R10, R7, 0x18 ;  /* 0x000000070a078211 */ /* 0x002fca00078ec0ff */
[----:B------:R-:W-:Y:S01]  /*0250*/  @P2 IADD3 R11, PT, PT, R11, 0x1, RZ ;  /* 0x000000010b0b2810 */ /* 0x000fe20007ffe0ff */
[----:B------:R-:W-:Y:S01]  /*0260*/  @!P0 IMAD R7, R8, 0x4, R7 ;  /* 0x0000000408078824 */ /* 0x000fe200078e0207 */
[----:B------:R-:W-:-:S04]  /*0270*/  ISETP.NE.AND P2, PT, R0, RZ, PT ;  /* 0x000000ff0000720c */ /* 0x000fc80003f45270 */
[----:B------:R-:W-:Y:S01]  /*0280*/  @!P1 IMAD.MOV R11, RZ, RZ, -R11 ;  /* 0x000000ffff0b9224 */ /* 0x000fe200078e0a0b */
[----:B------:R1:W-:Y:S04]  /*0290*/  @!P0 STS [R7], RZ ;  /* 0x000000ff07008388 */ /* 0x0003e80000000800 */
[----:B------:R-:W-:-:S04]  /*02a0*/  SEL R2, R4, R11, !P2 ;  /* 0x0000000b04027207 */ /* 0x000fc80005000000 */
[----:B0-----:R-:W-:-:S13]  /*02b0*/  ISETP.GE.AND P1, PT, R2, UR4, PT ;  /* 0x0000000402007c0c */ /* 0x001fda000bf26270 */
[----:B-1----:R-:W-:Y:S05]  /*02c0*/  @P1 EXIT ;  /* 0x000000000000194d */ /* 0x002fea0003800000 */
[----:B------:R-:W0:Y:S01]  /*02d0*/  LDC.64 R10, c[0x0][0x380] ;  /* 0x0000e000ff0a7b82 */ /* 0x000e220000000a00 */
[----:B------:R-:W-:Y:S01]  /*02e0*/  IADD3 R7, PT, PT, -R2, RZ, RZ ;  /* 0x000000ff02077210 */ /* 0x000fe20007ffe1ff */
[----:B------:R-:W1:Y:S04]  /*02f0*/  LDCU.64 UR6, c[0x0][0x358] ;  /* 0x00006b00ff0677ac */ /* 0x000e680008000a00 */
[----:B------:R-:W-:Y:S02]  /*0300*/  IMAD R5, R0, R7, R5 ;  /* 0x0000000700057224 */ /* 0x000fe400078e0205 */
[----:B------:R-:W2:Y:S02]  /*0310*/  LDC.64 R12, c[0x0][0x388] ;  /* 0x0000e200ff0c7b82 */ /* 0x000ea40000000a00 */
[----:B------:R-:W-:-:S04]  /*0320*/  IMAD R7, R2, R6, R5 ;  /* 0x0000000602077224 */ /* 0x000fc800078e0205 */
[----:B0-----:R-:W-:-:S06]  /*0330*/  IMAD.WIDE R10, R7, 0x4, R10 ;  /* 0x00000004070a7825 */ /* 0x001fcc00078e020a */
[----:B-1----:R-:W3:Y:S01]  /*0340*/  LDG.E.CONSTANT R11, desc[UR6][R10.64] ;  /* 0x000000060a0b7981 */ /* 0x002ee2000c1e9900 */
[----:B--2---:R-:W-:-:S06]  /*0350*/  IMAD.WIDE R12, R5, 0x4, R12 ;  /* 0x00000004050c7825 */ /* 0x004fcc00078e020c */
[----:B------:R0:W2:Y:S01]  /*0360*/  LDG.E.CONSTANT R13, desc[UR6][R12.64] ;  /* 0x000000060c0d7981 */ /* 0x0000a2000c1e9900 */
[----:B------:R-:W-:-:S04]  /*0370*/  ISETP.GE.AND P0, PT, R5, R6, PT ;  /* 0x000000060500720c */ /* 0x000fc80003f06270 */
[----:B------:R-:W-:Y:S02]  /*0380*/  FSEL R6, RZ, 1, P0 ;  /* 0x3f800000ff067808 */ /* 0x000fe40000000000 */
[----:B------:R-:W-:-:S04]  /*0390*/  SHF.R.S32.HI R9, RZ, 0x5, R9 ;  /* 0x00000005ff097819 */ /* 0x000fc80000011409 */
[----:B------:R-:W-:-:S04]  /*03a0*/  IABS R8, R9 ;  /* 0x0000000900087213 */ /* 0x000fc80000000000 */
[----:B------:R-:W1:Y:S08]  /*03b0*/  I2F.RP R15, R8 ;  /* 0x00000008000f7306 */ /* 0x000e700000209400 */
[----:B-1----:R-:W1:Y:S01]  /*03c0*/  MUFU.RCP R15, R15 ;  /* 0x0000000f000f7308 */ /* 0x002e620000001000 */
[----:B0-----:R-:W-:-:S04]  /*03d0*/  SHF.R.S32.HI R12, RZ, 0x1f, R5 ;  /* 0x0000001fff0c7819 */ /* 0x001fc80000011405 */
[----:B------:R-:W-:Y:S02]  /*03e0*/  LEA.HI R12, R12, R5, RZ, 0x5 ;  /* 0x000000050c0c7211 */ /* 0x000fe400078f28ff */
[----:B------:R-:W-:Y:S02]  /*03f0*/  IABS R19, R9 ;  /* 0x0000000900137213 */ /* 0x000fe40000000000 */
[----:B------:R-:W-:Y:S01]  /*0400*/  ISETP.NE.AND P3, PT, R9, RZ, PT ;  /* 0x000000ff0900720c */ /* 0x000fe20003f65270 */
[----:B------:R-:W-:Y:S01]  /*0410*/  BSSY.RECONVERGENT B0, `(.L_x_70) ;  /* 0x0000047000007945 */ /* 0x000fe20003800200 */
[----:B---3--:R-:W-:-:S04]  /*0420*/  FMUL R6, R6, R11 ;  /* 0x0000000b06067220 */ /* 0x008fc80000400000 */
[----:B--2---:R-:W-:-:S05]  /*0430*/  FMUL R16, R6, R13 ;  /* 0x0000000d06107220 */ /* 0x004fca0000400000 */
[----:B------:R-:W0:Y:S01]  /*0440*/  SHFL.DOWN PT, R7, R16, 0x10, 0x1f ;  /* 0x0a001f0010077f89 */ /* 0x000e2200000e0000 */
[----:B------:R-:W2:Y:S01]  /*0450*/  I2F.U32.RP R6, R0 ;  /* 0x0000000000067306 */ /* 0x000ea20000209000 */
[----:B0-----:R-:W-:-:S05]  /*0460*/  FADD R11, R16, R7 ;  /* 0x00000007100b7221 */ /* 0x001fca0000000000 */
[----:B------:R-:W0:Y:S01]  /*0470*/  SHFL.DOWN PT, R14, R11, 0x8, 0x1f ;  /* 0x09001f000b0e7f89 */ /* 0x000e2200000e0000 */
[----:B-1----:R-:W-:Y:S01]  /*0480*/  VIADD R7, R15, 0xffffffe ;  /* 0x0ffffffe0f077836 */ /* 0x002fe20000000000 */
[----:B--2---:R-:W1:Y:S08]  /*0490*/  MUFU.RCP R6, R6 ;  /* 0x0000000600067308 */ /* 0x004e700000001000 */
[----:B------:R-:W2:Y:S01]  /*04a0*/  F2I.FTZ.U32.TRUNC.NTZ R7, R7 ;  /* 0x0000000700077305 */ /* 0x000ea2000021f000 */
[----:B------:R-:W-:-:S02]  /*04b0*/  SHF.R.S32.HI R13, RZ, 0x5, R12 ;  /* 0x00000005ff0d7819 */ /* 0x000fc4000001140c */
[----:B-1----:R-:W-:Y:S01]  /*04c0*/  IADD3 R10, PT, PT, R6, 0xffffffe, RZ ;  /* 0x0ffffffe060a7810 */ /* 0x002fe20007ffe0ff */
[----:B0-----:R-:W-:Y:S01]  /*04d0*/  FADD R14, R11, R14 ;  /* 0x0000000e0b0e7221 */ /* 0x001fe20000000000 */
[----:B--2---:R-:W-:-:S03]  /*04e0*/  IMAD.MOV R17, RZ, RZ, -R7 ;  /* 0x000000ffff117224 */ /* 0x004fc600078e0a07 */
[----:B------:R0:W1:Y:S01]  /*04f0*/  F2I.FTZ.U32.TRUNC.NTZ R11, R10 ;  /* 0x0000000a000b7305 */ /* 0x000062000021f000 */
[----:B------:R-:W-:Y:S01]  /*0500*/  IMAD.MOV.U32 R6, RZ, RZ, RZ ;  /* 0x000000ffff067224 */ /* 0x000fe200078e00ff */
[----:B------:R-:W2:Y:S01]  /*0510*/  SHFL.DOWN PT, R15, R14, 0x4, 0x1f ;  /* 0x08801f000e0f7f89 */ /* 0x000ea200000e0000 */
[----:B------:R-:W-:Y:S01]  /*0520*/  IMAD R17, R17, R8, RZ ;  /* 0x0000000811117224 */ /* 0x000fe200078e02ff */
[----:B------:R-:W-:Y:S01]  /*0530*/  IABS R18, R13 ;  /* 0x0000000d00127213 */ /* 0x000fe20000000000 */
[----:B------:R-:W-:Y:S02]  /*0540*/  IMAD.MOV R16, RZ, RZ, -R0 ;  /* 0x000000ffff107224 */ /* 0x000fe400078e0a00 */
[----:B------:R-:W-:-:S04]  /*0550*/  IMAD.HI.U32 R6, R7, R17, R6 ;  /* 0x0000001107067227 */ /* 0x000fc800078e0006 */
[----:B0-----:R-:W-:Y:S01]  /*0560*/  HFMA2 R10, -RZ, RZ, 0, 0 ;  /* 0x00000000ff0a7431 */ /* 0x001fe200000001ff */
[----:B------:R-:W-:Y:S01]  /*0570*/  MOV R7, R16 ;  /* 0x0000001000077202 */ /* 0x000fe20000000f00 */
[----:B------:R-:W-:Y:S02]  /*0580*/  IMAD.MOV.U32 R17, RZ, RZ, R18 ;  /* 0x000000ffff117224 */ /* 0x000fe400078e0012 */
[----:B------:R-:W-:Y:S02]  /*0590*/  IMAD.MOV R16, RZ, RZ, -R19 ;  /* 0x000000ffff107224 */ /* 0x000fe400078e0a13 */
[----:B------:R-:W-:-:S04]  /*05a0*/  IMAD.HI.U32 R6, R6, R17, RZ ;  /* 0x0000001106067227 */ /* 0x000fc800078e00ff */
[----:B-1----:R-:W-:Y:S02]  /*05b0*/  IMAD R7, R7, R11, RZ ;  /* 0x0000000b07077224 */ /* 0x002fe400078e02ff */
[----:B------:R-:W-:Y:S02]  /*05c0*/  IMAD R17, R6, R16, R17 ;  /* 0x0000001006117224 */ /* 0x000fe400078e0211 */
[----:B------:R-:W-:-:S03]  /*05d0*/  IMAD.HI.U32 R10, R11, R7, R10 ;  /* 0x000000070b0a7227 */ /* 0x000fc600078e000a */
[----:B------:R-:W-:Y:S01]  /*05e0*/  ISETP.GT.U32.AND P0, PT, R8, R17, PT ;  /* 0x000000110800720c */ /* 0x000fe20003f04070 */
[----:B--2---:R-:W-:Y:S02]  /*05f0*/  FADD R15, R14, R15 ;  /* 0x0000000f0e0f7221 */ /* 0x004fe40000000000 */
[----:B------:R-:W-:-:S04]  /*0600*/  IMAD.HI.U32 R7, R10, R3, RZ ;  /* 0x000000030a077227 */ /* 0x000fc800078e00ff */
[----:B------:R-:W-:Y:S01]  /*0610*/  IMAD.MOV R11, RZ, RZ, -R7 ;  /* 0x000000ffff0b7224 */ /* 0x000fe200078e0a07 */
[----:B------:R-:W0:Y:S03]  /*0620*/  SHFL.DOWN PT, R6, R15, 0x2, 0x1f ;  /* 0x08401f000f067f89 */ /* 0x000e2600000e0000 */
[----:B------:R-:W-:Y:S02]  /*0630*/  IMAD R11, R0, R11, R3 ;  /* 0x0000000b000b7224 */ /* 0x000fe400078e0203 */
[----:B------:R-:W-:-:S03]  /*0640*/  @!P0 IMAD.IADD R17, R17, 0x1, -R8 ;  /* 0x0000000111118824 */ /* 0x000fc600078e0a08 */
[----:B------:R-:W-:Y:S02]  /*0650*/  ISETP.GE.U32.AND P1, PT, R11, R0, PT ;  /* 0x000000000b00720c */ /* 0x000fe40003f26070 */
[----:B------:R-:W-:Y:S02]  /*0660*/  ISETP.GT.U32.AND P0, PT, R8, R17, PT ;  /* 0x000000110800720c */ /* 0x000fe40003f04070 */
[----:B------:R-:W-:-:S09]  /*0670*/  ISETP.GE.AND P2, PT, R13, RZ, PT ;  /* 0x000000ff0d00720c */ /* 0x000fd20003f46270 */
[----:B------:R-:W-:Y:S02]  /*0680*/  @P1 IADD3 R11, PT, PT, -R0, R11, RZ ;  /* 0x0000000b000b1210 */ /* 0x000fe40007ffe1ff */
[----:B------:R-:W-:Y:S02]  /*0690*/  @!P0 IMAD.IADD R17, R17, 0x1, -R8 ;  /* 0x0000000111118824 */ /* 0x000fe400078e0a08 */
[----:B0-----:R-:W-:Y:S01]  /*06a0*/  FADD R10, R15, R6 ;  /* 0x000000060f0a7221 */ /* 0x001fe20000000000 */
[----:B------:R-:W-:Y:S02]  /*06b0*/  ISETP.GE.U32.AND P0, PT, R11, R0, PT ;  /* 0x000000000b00720c */ /* 0x000fe40003f06070 */
[----:B------:R-:W-:Y:S02]  /*06c0*/  LOP3.LUT R12, R12, 0xffffffe0, RZ, 0xc0, !PT ;  /* 0xffffffe00c0c7812 */ /* 0x000fe400078ec0ff */
[----:B------:R-:W0:Y:S01]  /*06d0*/  SHFL.DOWN PT, R13, R10, 0x1, 0x1f ;  /* 0x08201f000a0d7f89 */ /* 0x000e2200000e0000 */
[----:B------:R-:W-:-:S02]  /*06e0*/  @P1 VIADD R7, R7, 0x1 ;  /* 0x0000000107071836 */ /* 0x000fc40000000000 */
[----:B------:R-:W-:Y:S02]  /*06f0*/  IMAD.IADD R12, R5, 0x1, -R12 ;  /* 0x00000001050c7824 */ /* 0x000fe400078e0a0c */
[----:B------:R-:W-:-:S04]  /*0700*/  IMAD R6, R9, R2, RZ ;  /* 0x0000000209067224 */ /* 0x000fc800078e02ff */
[----:B------:R-:W-:Y:S02]  /*0710*/  @P0 IADD3 R7, PT, PT, R7, 0x1, RZ ;  /* 0x0000000107070810 */ /* 0x000fe40007ffe0ff */
[----:B------:R-:W-:Y:S01]  /*0720*/  ISETP.NE.AND P0, PT, R12, RZ, PT ;  /* 0x000000ff0c00720c */ /* 0x000fe20003f05270 */
[----:B------:R-:W-:Y:S01]  /*0730*/  IMAD R6, R6, -0x20, R3 ;  /* 0xffffffe006067824 */ /* 0x000fe200078e0203 */
[----:B------:R-:W-:Y:S02]  /*0740*/  @!P2 IADD3 R17, PT, PT, -R17, RZ, RZ ;  /* 0x000000ff1111a210 */ /* 0x000fe40007ffe1ff */
[----:B------:R-:W-:Y:S01]  /*0750*/  ISETP.NE.U32.AND P2, PT, R0, RZ, PT ;  /* 0x000000ff0000720c */ /* 0x000fe20003f45070 */
[----:B------:R-:W-:Y:S01]  /*0760*/  VIADD R3, R6, 0x1f ;  /* 0x0000001f06037836 */ /* 0x000fe20000000000 */
[----:B------:R-:W-:Y:S02]  /*0770*/  @!P3 LOP3.LUT R17, RZ, R9, RZ, 0x33, !PT ;  /* 0x00000009ff11b212 */ /* 0x000fe400078e33ff */
[----:B------:R-:W-:-:S02]  /*0780*/  SEL R7, R4, R7, !P2 ;  /* 0x0000000704077207 */ /* 0x000fc40005000000 */
[----:B------:R-:W-:Y:S02]  /*0790*/  SHF.R.U32.HI R3, RZ, 0x5, R3 ;  /* 0x00000005ff037819 */ /* 0x000fe40000011603 */
[C---:B------:R-:W-:Y:S01]  /*07a0*/  ISETP.NE.AND P3, PT, R17.reuse, RZ, PT ;  /* 0x000000ff1100720c */ /* 0x040fe20003f65270 */
[----:B0-----:R-:W-:Y:S01]  /*07b0*/  FADD R13, R10, R13 ;  /* 0x0000000d0a0d7221 */ /* 0x001fe20000000000 */
[----:B------:R-:W-:Y:S01]  /*07c0*/  ISETP.NE.AND P1, PT, R17, R3, PT ;  /* 0x000000031100720c */ /* 0x000fe20003f25270 */
[----:B------:R-:W-:Y:S01]  /*07d0*/  IMAD.IADD R7, R2, 0x1, -R7 ;  /* 0x0000000102077824 */ /* 0x000fe200078e0a07 */
[----:B------:R-:W-:Y:S11]  /*07e0*/  @P0 BRA `(.L_x_71) ;  /* 0x0000000000240947 */ /* 0x000ff60003800000 */
[----:B------:R-:W0:Y:S01]  /*07f0*/  S2UR UR5, SR_CgaCtaId ;  /* 0x00000000000579c3 */ /* 0x000e220000008800 */
[----:B------:R-:W-:Y:S01]  /*0800*/  LEA.HI R0, R17, R17, RZ, 0x5 ;  /* 0x0000001111007211 */ /* 0x000fe200078f28ff */
[----:B------:R-:W-:-:S03]  /*0810*/  UMOV UR4, 0x400 ;  /* 0x0000040000047882 */ /* 0x000fc60000000000 */
[----:B------:R-:W-:-:S04]  /*0820*/  LOP3.LUT R0, R0, 0x3fffffe0, RZ, 0xc0, !PT ;  /* 0x3fffffe000007812 */ /* 0x000fc800078ec0ff */
[----:B------:R-:W-:-:S05]  /*0830*/  IADD3 R0, PT, PT, R17, -R0, RZ ;  /* 0x8000000011007210 */ /* 0x000fca0007ffe0ff */
[----:B------:R-:W-:Y:S01]  /*0840*/  IMAD R0, R7, 0x20, R0 ;  /* 0x0000002007007824 */ /* 0x000fe200078e0200 */
[----:B0-----:R-:W-:-:S06]  /*0850*/  ULEA UR4, UR5, UR4, 0x18 ;  /* 0x0000000405047291 */ /* 0x001fcc000f8ec0ff */
[----:B------:R-:W-:-:S05]  /*0860*/  LEA R0, R0, UR4, 0x2 ;  /* 0x0000000400007c11 */ /* 0x000fca000f8e10ff */
[----:B------:R0:W-:Y:S02]  /*0870*/  STS [R0], R13 ;  /* 0x0000000d00007388 */ /* 0x0001e40000000800 */
.L_x_71:
[----:B------:R-:W-:Y:S05]  /*0880*/  BSYNC.RECONVERGENT B0 ;  /* 0x0000000000007941 */ /* 0x000fea0003800200 */
.L_x_70:
[----:B------:R-:W-:Y:S06]  /*0890*/  BAR.SYNC.DEFER_BLOCKING 0x0 ;  /* 0x0000000000007b1d */ /* 0x000fec0000010000 */
[----:B------:R-:W-:Y:S05]  /*08a0*/  @P1 EXIT P3 ;  /* 0x000000000000194d */ /* 0x000fea0001800000 */
[----:B------:R-:W1:Y:S01]  /*08b0*/  S2UR UR5, SR_CgaCtaId ;  /* 0x00000000000579c3 */ /* 0x000e620000008800 */
[----:B------:R-:W-:Y:S01]  /*08c0*/  UMOV UR4, 0x400 ;  /* 0x0000040000047882 */ /* 0x000fe20000000000 */
[----:B0-----:R-:W-:Y:S02]  /*08d0*/  LEA R0, R7, R12, 0x5 ;  /* 0x0000000c07007211 */ /* 0x001fe400078e28ff */
[----:B------:R-:W-:Y:S01]  /*08e0*/  ISETP.GE.AND P1, PT, R12, R9, PT ;  /* 0x000000090c00720c */ /* 0x000fe20003f26270 */
[----:B-1----:R-:W-:-:S06]  /*08f0*/  ULEA UR4, UR5, UR4, 0x18 ;  /* 0x0000000405047291 */ /* 0x002fcc000f8ec0ff */
[----:B------:R-:W-:Y:S02]  /*0900*/  LEA R3, R0, UR4, 0x2 ;  /* 0x0000000400037c11 */ /* 0x000fe4000f8e10ff */
[----:B------:R-:W-:-:S04]  /*0910*/  FSEL R0, RZ, 1, P1 ;  /* 0x3f800000ff007808 */ /* 0x000fc80000800000 */
[----:B------:R-:W0:Y:S02]  /*0920*/  LDS R3, [R3] ;  /* 0x0000000003037984 */ /* 0x000e240000000800 */
[----:B0-----:R-:W-:-:S05]  /*0930*/  FMUL R0, R0, R3 ;  /* 0x0000000300007220 */ /* 0x001fca0000400000 */
[----:B------:R-:W0:Y:S02]  /*0940*/  SHFL.DOWN PT, R5, R0, 0x10, 0x1f ;  /* 0x0a001f0000057f89 */ /* 0x000e2400000e0000 */
[----:B0-----:R-:W-:-:S05]  /*0950*/  FADD R5, R0, R5 ;  /* 0x0000000500057221 */ /* 0x001fca0000000000 */
[----:B------:R-:W0:Y:S02]  /*0960*/  SHFL.DOWN PT, R4, R5, 0x8, 0x1f ;  /* 0x09001f0005047f89 */ /* 0x000e2400000e0000 */
[----:B0-----:R-:W-:-:S05]  /*0970*/  FADD R4, R5, R4 ;  /* 0x0000000405047221 */ /* 0x001fca0000000000 */
[----:B------:R-:W0:Y:S02]  /*0980*/  SHFL.DOWN PT, R7, R4, 0x4, 0x1f ;  /* 0x08801f0004077f89 */ /* 0x000e2400000e0000 */
[----:B0-----:R-:W-:-:S05]  /*0990*/  FADD R7, R4, R7 ;  /* 0x0000000704077221 */ /* 0x001fca0000000000 */
[----:B------:R-:W0:Y:S02]  /*09a0*/  SHFL.DOWN PT, R6, R7, 0x2, 0x1f ;  /* 0x08401f0007067f89 */ /* 0x000e2400000e0000 */
[----:B0-----:R-:W-:-:S05]  /*09b0*/  FADD R6, R7, R6 ;  /* 0x0000000607067221 */ /* 0x001fca0000000000 */
[----:B------:R0:W1:Y:S01]  /*09c0*/  SHFL.DOWN PT, R3, R6, 0x1, 0x1f ;  /* 0x08201f0006037f89 */ /* 0x00006200000e0000 */
[----:B------:R-:W-:Y:S05]  /*09d0*/  @P0 EXIT ;  /* 0x000000000000094d */ /* 0x000fea0003800000 */
[----:B------:R-:W2:Y:S01]  /*09e0*/  LDC.64 R4, c[0x0][0x390] ;  /* 0x0000e400ff047b82 */ /* 0x000ea20000000a00 */
[----:B-1----:R-:W-:Y:S01]  /*09f0*/  FADD R7, R6, R3 ;  /* 0x0000000306077221 */ /* 0x002fe20000000000 */
[----:B--2---:R-:W-:-:S05]  /*0a00*/  IMAD.WIDE R2, R2, 0x4, R4 ;  /* 0x0000000402027825 */ /* 0x004fca00078e0204 */
[----:B------:R-:W-:Y:S01]  /*0a10*/  REDG.E.ADD.F32.FTZ.RN.STRONG.GPU desc[UR6][R2.64], R7 ;  /* 0x00000007020079a6 */ /* 0x000fe2000c12f306 */
[----:B------:R-:W-:Y:S05]  /*0a20*/  EXIT ;  /* 0x000000000000794d */ /* 0x000fea0003800000 */
.L_x_72:
        /* <DEDUP_REMOVED lines=13> */
.L_x_122:


//--------------------- .text._Z41mv_warpReduceNoRollOverGranularVectorizedPKfS0_Pfii --------------------------
	.section	.text._Z41mv_warpReduceNoRollOverGranularVectorizedPKfS0_Pfii,"ax",@progbits
	.align	128
        .global         _Z41mv_warpReduceNoRollOverGranularVectorizedPKfS0_Pfii
        .type           _Z41mv_warpReduceNoRollOverGranularVectorizedPKfS0_Pfii,@function
        .size           _Z41mv_warpReduceNoRollOverGranularVectorizedPKfS0_Pfii,(.L_x_123 - _Z41mv_warpReduceNoRollOverGranularVectorizedPKfS0_Pfii)
        .other          _Z41mv_warpReduceNoRollOverGranularVectorizedPKfS0_Pfii,@"STO_CUDA_ENTRY STV_DEFAULT"
_Z41mv_warpReduceNoRollOverGranularVectorizedPKfS0_Pfii:
.text._Z41mv_warpReduceNoRollOverGranularVectorizedPKfS0_Pfii:
[----:B------:R-:W-:Y:S08]  /*0000*/  LDC R1, c[0x0][0x37c] ;  /* 0x0000df00ff017b82 */ /* 0x000ff00000000800 */
[----:B------:R-:W0:Y:S01]  /*0010*/  LDC R0, c[0x0][0x360] ;  /* 0x0000d800ff007b82 */ /* 0x000e220000000800 */
[----:B------:R-:W1:Y:S01]  /*0020*/  LDCU UR8, c[0x0][0x39c] ;  /* 0x00007380ff0877ac */ /* 0x000e620008000800 */
[----:B------:R-:W2:Y:S01]  /*0030*/  S2R R11, SR_TID.X ;  /* 0x00000000000b7919 */ /* 0x000ea20000002100 */
[----:B-1----:R-:W-:-:S04]  /*0040*/  UIMAD.WIDE UR4, UR8, 0x66666667, URZ ;  /* 0x66666667080478a5 */ /* 0x002fc8000f8e02ff */
[----:B------:R-:W-:Y:S01]  /*0050*/  USHF.R.S32.HI UR4, URZ, 0x1, UR5 ;  /* 0x00000001ff047899 */ /* 0x000fe20008011405 */
[----:B0-----:R-:W0:Y:S01]  /*0060*/  I2F.U32.RP R4, R0 ;  /* 0x0000000000047306 */ /* 0x001e220000209000 */
[----:B------:R-:W-:Y:S02]  /*0070*/  ISETP.NE.U32.AND P1, PT, R0, RZ, PT ;  /* 0x000000ff0000720c */ /* 0x000fe40003f25070 */
[----:B------:R-:W-:-:S05]  /*0080*/  ULEA.HI UR4, UR5, UR4, URZ, 0x1 ;  /* 0x0000000405047291 */ /* 0x000fca000f8f08ff */
[----:B0-----:R-:W0:Y:S02]  /*0090*/  MUFU.RCP R4, R4 ;  /* 0x0000000400047308 */ /* 0x001e240000001000 */
[----:B0-----:R-:W-:Y:S02]  /*00a0*/  VIADD R2, R4, 0xffffffe ;  /* 0x0ffffffe04027836 */ /* 0x001fe40000000000 */
[----:B------:R-:W-:-:S04]  /*00b0*/  VIADD R4, R0, 0xffffffff ;  /* 0xffffffff00047836 */ /* 0x000fc80000000000 */
[----:B------:R0:W1:Y:S01]  /*00c0*/  F2I.FTZ.U32.TRUNC.NTZ R3, R2 ;  /* 0x0000000200037305 */ /* 0x000062000021f000 */
[----:B------:R-:W-:Y:S02]  /*00d0*/  VIADD R7, R4, UR8 ;  /* 0x0000000804077c36 */ /* 0x000fe40008000000 */
[----:B0-----:R-:W-:Y:S01]  /*00e0*/  HFMA2 R2, -RZ, RZ, 0, 0 ;  /* 0x00000000ff027431 */ /* 0x001fe200000001ff */
[----:B-1----:R-:W-:-:S05]  /*00f0*/  IADD3 R5, PT, PT, RZ, -R3, RZ ;  /* 0x80000003ff057210 */ /* 0x002fca0007ffe0ff */
[----:B------:R-:W-:-:S04]  /*0100*/  IMAD R5, R5, R0, RZ ;  /* 0x0000000005057224 */ /* 0x000fc800078e02ff */
[----:B------:R-:W-:-:S04]  /*0110*/  IMAD.HI.U32 R6, R3, R5, R2 ;  /* 0x0000000503067227 */ /* 0x000fc800078e0002 */
[----:B------:R-:W-:Y:S01]  /*0120*/  VIADD R3, R4, UR4 ;  /* 0x0000000404037c36 */ /* 0x000fe20008000000 */
[----:B------:R-:W2:Y:S01]  /*0130*/  S2UR UR4, SR_CTAID.X ;  /* 0x00000000000479c3 */ /* 0x000ea20000002500 */
[----:B------:R-:W-:-:S04]  /*0140*/  IMAD.HI.U32 R9, R6, R7, RZ ;  /* 0x0000000706097227 */ /* 0x000fc800078e00ff */
[----:B------:R-:W-:-:S05]  /*0150*/  IMAD.HI.U32 R2, R6, R3, RZ ;  /* 0x0000000306027227 */ /* 0x000fca00078e00ff */
[----:B------:R-:W-:-:S05]  /*0160*/  IADD3 R2, PT, PT, -R2, RZ, RZ ;  /* 0x000000ff02027210 */ /* 0x000fca0007ffe1ff */
[----:B------:R-:W-:Y:S01]  /*0170*/  IMAD R5, R0, R2, R3 ;  /* 0x0000000200057224 */ /* 0x000fe200078e0203 */
[----:B------:R-:W-:-:S04]  /*0180*/  LOP3.LUT R2, RZ, R0, RZ, 0x33, !PT ;  /* 0x00000000ff027212 */ /* 0x000fc800078e33ff */
[----:B------:R-:W-:Y:S01]  /*0190*/  ISETP.GE.U32.AND P0, PT, R5, R0, PT ;  /* 0x000000000500720c */ /* 0x000fe20003f06070 */
[----:B--2---:R-:W-:-:S05]  /*01a0*/  IMAD R10, R0, UR4, R11 ;  /* 0x00000004000a7c24 */ /* 0x004fca000f8e020b */
[----:B------:R-:W-:-:S07]  /*01b0*/  IABS R12, R10 ;  /* 0x0000000a000c7213 */ /* 0x000fce0000000000 */
[----:B------:R-:W-:-:S05]  /*01c0*/  @P0 IMAD.IADD R5, R5, 0x1, -R0 ;  /* 0x0000000105050824 */ /* 0x000fca00078e0a00 */
[----:B------:R-:W-:-:S13]  /*01d0*/  ISETP.GE.U32.AND P0, PT, R5, R0, PT ;  /* 0x000000000500720c */ /* 0x000fda0003f06070 */
[----:B------:R-:W-:-:S04]  /*01e0*/  @P0 IADD3 R5, PT, PT, R5, -R0, RZ ;  /* 0x8000000005050210 */ /* 0x000fc80007ffe0ff */
[----:B------:R-:W-:-:S04]  /*01f0*/  SEL R4, R2, R5, !P1 ;  /* 0x0000000502047207 */ /* 0x000fc80004800000 */
[----:B------:R-:W-:Y:S01]  /*0200*/  IADD3 R3, PT, PT, R3, -R4, RZ ;  /* 0x8000000403037210 */ /* 0x000fe20007ffe0ff */
[----:B------:R-:W-:-:S03]  /*0210*/  IMAD.MOV R4, RZ, RZ, -R9 ;  /* 0x000000ffff047224 */ /* 0x000fc600078e0a09 */
[----:B------:R-:W-:Y:S01]  /*0220*/  IABS R5, R3 ;  /* 0x0000000300057213 */ /* 0x000fe20000000000 */
[----:B------:R-:W-:-:S03]  /*0230*/  IMAD R7, R0, R4, R7 ;  /* 0x0000000400077224 */ /* 0x000fc600078e0207 */
[----:B------:R-:W0:Y:S02]  /*0240*/  I2F.RP R8, R5 ;  /* 0x0000000500087306 */ /* 0x000e240000209400 */
[----:B------:R-:W-:-:S06]  /*0250*/  ISETP.GE.U32.AND P0, PT, R7, R0, PT ;  /* 0x000000000700720c */ /* 0x000fcc0003f06070 */
[----:B0-----:R-:W0:Y:S07]  /*0260*/  MUFU.RCP R8, R8 ;  /* 0x0000000800087308 */ /* 0x001e2e0000001000 */
[----:B------:R-:W-:Y:S01]  /*0270*/  @P0 IADD3 R7, PT, PT, R7, -R0, RZ ;  /* 0x8000000007070210 */ /* 0x000fe20007ffe0ff */
[----:B------:R-:W-:-:S03]  /*0280*/  @P0 VIADD R9, R9, 0x1 ;  /* 0x0000000109090836 */ /* 0x000fc60000000000 */
[----:B------:R-:W-:Y:S02]  /*0290*/  ISETP.GE.U32.AND P2, PT, R7, R0, PT ;  /* 0x000000000700720c */ /* 0x000fe40003f46070 */
[----:B0-----:R-:W-:-:S11]  /*02a0*/  IADD3 R6, PT, PT, R8, 0xffffffe, RZ ;  /* 0x0ffffffe08067810 */ /* 0x001fd60007ffe0ff */
[----:B------:R-:W-:Y:S01]  /*02b0*/  @P2 VIADD R9, R9, 0x1 ;  /* 0x0000000109092836 */ /* 0x000fe20000000000 */
[----:B------:R-:W-:Y:S01]  /*02c0*/  ISETP.GE.AND P2, PT, R10, RZ, PT ;  /* 0x000000ff0a00720c */ /* 0x000fe20003f46270 */
[----:B------:R0:W1:Y:S03]  /*02d0*/  F2I.FTZ.U32.TRUNC.NTZ R7, R6 ;  /* 0x0000000600077305 */ /* 0x000066000021f000 */
[----:B------:R-:W-:Y:S02]  /*02e0*/  SEL R2, R2, R9, !P1 ;  /* 0x0000000902027207 */ /* 0x000fe40004800000 */
[----:B------:R-:W-:Y:S02]  /*02f0*/  ISETP.NE.AND P1, PT, R3, RZ, PT ;  /* 0x000000ff0300720c */ /* 0x000fe40003f25270 */
[----:B------:R-:W-:Y:S01]  /*0300*/  IADD3 R11, PT, PT, RZ, -R2, RZ ;  /* 0x80000002ff0b7210 */ /* 0x000fe20007ffe0ff */
[----:B------:R-:W2:Y:S01]  /*0310*/  I2F.U32.RP R4, R2 ;  /* 0x0000000200047306 */ /* 0x000ea20000209000 */
[----:B0-----:R-:W-:Y:S01]  /*0320*/  IMAD.MOV.U32 R6, RZ, RZ, RZ ;  /* 0x000000ffff067224 */ /* 0x001fe200078e00ff */
[----:B-1----:R-:W-:-:S05]  /*0330*/  IADD3 R8, PT, PT, RZ, -R7, RZ ;  /* 0x80000007ff087210 */ /* 0x002fca0007ffe0ff */
[----:B------:R-:W-:Y:S01]  /*0340*/  IMAD R9, R8, R5, RZ ;  /* 0x0000000508097224 */ /* 0x000fe200078e02ff */
[----:B------:R-:W-:Y:S01]  /*0350*/  IABS R8, R3 ;  /* 0x0000000300087213 */ /* 0x000fe20000000000 */
[----:B--2---:R-:W0:Y:S02]  /*0360*/  MUFU.RCP R4, R4 ;  /* 0x0000000400047308 */ /* 0x004e240000001000 */
[----:B------:R-:W-:Y:S01]  /*0370*/  IMAD.HI.U32 R6, R7, R9, R6 ;  /* 0x0000000907067227 */ /* 0x000fe200078e0006 */
[----:B------:R-:W-:-:S05]  /*0380*/  IADD3 R8, PT, PT, RZ, -R8, RZ ;  /* 0x80000008ff087210 */ /* 0x000fca0007ffe0ff */
[----:B------:R-:W-:-:S04]  /*0390*/  IMAD.HI.U32 R7, R6, R12, RZ ;  /* 0x0000000c06077227 */ /* 0x000fc800078e00ff */
[----:B------:R-:W-:-:S05]  /*03a0*/  IMAD R12, R7, R8, R12 ;  /* 0x00000008070c7224 */ /* 0x000fca00078e020c */
[----:B------:R-:W-:Y:S01]  /*03b0*/  ISETP.GT.U32.AND P0, PT, R5, R12, PT ;  /* 0x0000000c0500720c */ /* 0x000fe20003f04070 */
[----:B0-----:R-:W-:Y:S01]  /*03c0*/  VIADD R6, R4, 0xffffffe ;  /* 0x0ffffffe04067836 */ /* 0x001fe20000000000 */
[----:B------:R-:W-:-:S03]  /*03d0*/  SHF.R.U32.HI R4, RZ, 0x5, R0 ;  /* 0x00000005ff047819 */ /* 0x000fc60000011600 */
[----:B------:R0:W1:Y:S08]  /*03e0*/  F2I.FTZ.U32.TRUNC.NTZ R7, R6 ;  /* 0x0000000600077305 */ /* 0x000070000021f000 */
[----:B------:R-:W-:Y:S01]  /*03f0*/  @!P0 IMAD.IADD R12, R12, 0x1, -R5 ;  /* 0x000000010c0c8824 */ /* 0x000fe200078e0a05 */
[----:B0-----:R-:W-:Y:S01]  /*0400*/  MOV R6, RZ ;  /* 0x000000ff00067202 */ /* 0x001fe20000000f00 */
[----:B------:R-:W0:Y:S03]  /*0410*/  I2F.U32.RP R9, R4 ;  /* 0x0000000400097306 */ /* 0x000e260000209000 */
[----:B------:R-:W-:Y:S01]  /*0420*/  ISETP.GT.U32.AND P0, PT, R5, R12, PT ;  /* 0x0000000c0500720c */ /* 0x000fe20003f04070 */
[----:B-1----:R-:W-:-:S04]  /*0430*/  IMAD R11, R11, R7, RZ ;  /* 0x000000070b0b7224 */ /* 0x002fc800078e02ff */
[----:B------:R-:W-:-:S06]  /*0440*/  IMAD.HI.U32 R7, R7, R11, R6 ;  /* 0x0000000b07077227 */ /* 0x000fcc00078e0006 */
[----:B------:R-:W-:Y:S01]  /*0450*/  IMAD.HI.U32 R8, R7, UR4, RZ ;  /* 0x0000000407087c27 */ /* 0x000fe2000f8e00ff */
[----:B0-----:R-:W0:Y:S03]  /*0460*/  MUFU.RCP R9, R9 ;  /* 0x0000000900097308 */ /* 0x001e260000001000 */
[----:B------:R-:W-:Y:S01]  /*0470*/  @!P0 IMAD.IADD R12, R12, 0x1, -R5 ;  /* 0x000000010c0c8824 */ /* 0x000fe200078e0a05 */
[----:B------:R-:W-:-:S03]  /*0480*/  IADD3 R5, PT, PT, -R8, RZ, RZ ;  /* 0x000000ff08057210 */ /* 0x000fc60007ffe1ff */
[----:B------:R-:W-:Y:S02]  /*0490*/  IMAD.MOV.U32 R0, RZ, RZ, R12 ;  /* 0x000000ffff007224 */ /* 0x000fe400078e000c */
[----:B------:R-:W-:Y:S01]  /*04a0*/  IMAD R5, R2, R5, UR4 ;  /* 0x0000000402057e24 */ /* 0x000fe2000f8e0205 */
[----:B------:R-:W1:Y:S02]  /*04b0*/  LDCU UR4, c[0x0][0x398] ;  /* 0x00007300ff0477ac */ /* 0x000e640008000800 */
[----:B------:R-:W-:Y:S02]  /*04c0*/  @!P2 IADD3 R0, PT, PT, -R0, RZ, RZ ;  /* 0x000000ff0000a210 */ /* 0x000fe40007ffe1ff */
[----:B------:R-:W-:Y:S02]  /*04d0*/  ISETP.GE.U32.AND P0, PT, R5, R2, PT ;  /* 0x000000020500720c */ /* 0x000fe40003f06070 */
[----:B------:R-:W-:Y:S01]  /*04e0*/  @!P1 LOP3.LUT R0, RZ, R3, RZ, 0x33, !PT ;  /* 0x00000003ff009212 */ /* 0x000fe200078e33ff */
[----:B0-----:R-:W-:Y:S01]  /*04f0*/  VIADD R7, R9, 0xffffffe ;  /* 0x0ffffffe09077836 */ /* 0x001fe20000000000 */
[----:B------:R-:W-:-:S02]  /*0500*/  ISETP.NE.U32.AND P2, PT, R2, RZ, PT ;  /* 0x000000ff0200720c */ /* 0x000fc40003f45070 */
[----:B------:R-:W-:Y:S02]  /*0510*/  SHF.R.S32.HI R3, RZ, 0x1f, R0 ;  /* 0x0000001fff037819 */ /* 0x000fe40000011400 */
[----:B------:R-:W-:Y:S01]  /*0520*/  IADD3 R9, PT, PT, RZ, -R4, RZ ;  /* 0x80000004ff097210 */ /* 0x000fe20007ffe0ff */
[----:B------:R-:W0:Y:S01]  /*0530*/  F2I.FTZ.U32.TRUNC.NTZ R7, R7 ;  /* 0x0000000700077305 */ /* 0x000e22000021f000 */
[----:B------:R-:W-:-:S03]  /*0540*/  LEA.HI R3, R3, R0, RZ, 0x5 ;  /* 0x0000000003037211 */ /* 0x000fc600078f28ff */
[----:B------:R-:W-:Y:S01]  /*0550*/  @P0 IMAD.IADD R5, R5, 0x1, -R2 ;  /* 0x0000000105050824 */ /* 0x000fe200078e0a02 */
[----:B------:R-:W-:Y:S02]  /*0560*/  SHF.R.S32.HI R3, RZ, 0x5, R3 ;  /* 0x00000005ff037819 */ /* 0x000fe40000011403 */
[----:B------:R-:W-:Y:S02]  /*0570*/  @P0 IADD3 R8, PT, PT, R8, 0x1, RZ ;  /* 0x0000000108080810 */ /* 0x000fe40007ffe0ff */
[----:B------:R-:W-:Y:S02]  /*0580*/  ISETP.GE.U32.AND P1, PT, R5, R2, PT ;  /* 0x000000020500720c */ /* 0x000fe40003f26070 */
[----:B------:R-:W-:-:S04]  /*0590*/  LEA.HI R6, R3, R3, RZ, 0x5 ;  /* 0x0000000303067211 */ /* 0x000fc800078f28ff */
[----:B------:R-:W-:Y:S01]  /*05a0*/  LOP3.LUT R12, R6, 0xffffffe0, RZ, 0xc0, !PT ;  /* 0xffffffe0060c7812 */ /* 0x000fe200078ec0ff */
[----:B------:R-:W-:Y:S02]  /*05b0*/  HFMA2 R6, -RZ, RZ, 0, 0 ;  /* 0x00000000ff067431 */ /* 0x000fe400000001ff */
[----:B0-----:R-:W-:Y:S02]  /*05c0*/  IMAD R5, R9, R7, RZ ;  /* 0x0000000709057224 */ /* 0x001fe400078e02ff */
[----:B------:R-:W-:Y:S02]  /*05d0*/  IMAD.IADD R3, R3, 0x1, -R12 ;  /* 0x0000000103037824 */ /* 0x000fe400078e0a0c */
[----:B------:R-:W-:Y:S01]  /*05e0*/  @P1 VIADD R8, R8, 0x1 ;  /* 0x0000000108081836 */ /* 0x000fe20000000000 */
[----:B------:R-:W-:Y:S01]  /*05f0*/  @!P2 LOP3.LUT R8, RZ, R2, RZ, 0x33, !PT ;  /* 0x00000002ff08a212 */ /* 0x000fe200078e33ff */
[----:B------:R-:W-:-:S04]  /*0600*/  IMAD.HI.U32 R6, R7, R5, R6 ;  /* 0x0000000507067227 */ /* 0x000fc800078e0006 */
[----:B------:R-:W-:Y:S02]  /*0610*/  IMAD R2, R8, 0x5, RZ ;  /* 0x0000000508027824 */ /* 0x000fe400078e02ff */
[----:B------:R-:W-:-:S03]  /*0620*/  IMAD.HI.U32 R6, R6, R3, RZ ;  /* 0x0000000306067227 */ /* 0x000fc600078e00ff */
[----:B-1----:R-:W-:Y:S02]  /*0630*/  ISETP.GT.AND P1, PT, R2, UR4, PT ;  /* 0x0000000402007c0c */ /* 0x002fe4000bf24270 */
[----:B------:R-:W-:-:S05]  /*0640*/  IADD3 R6, PT, PT, -R6, RZ, RZ ;  /* 0x000000ff06067210 */ /* 0x000fca0007ffe1ff */
[----:B------:R-:W-:-:S05]  /*0650*/  IMAD R3, R4, R6, R3 ;  /* 0x0000000604037224 */ /* 0x000fca00078e0203 */
[----:B------:R-:W-:Y:S01]  /*0660*/  ISETP.GE.U32.AND P0, PT, R3, R4, PT ;  /* 0x000000040300720c */ /* 0x000fe20003f06070 */
[----:B------:R-:W-:-:S12]  /*0670*/  @P1 EXIT ;  /* 0x000000000000194d */ /* 0x000fd80003800000 */
[----:B------:R-:W0:Y:S01]  /*0680*/  S2UR UR5, SR_CgaCtaId ;  /* 0x00000000000579c3 */ /* 0x000e220000008800 */
[----:B------:R-:W-:Y:S01]  /*0690*/  @P0 IMAD.IADD R3, R3, 0x1, -R4 ;  /* 0x0000000103030824 */ /* 0x000fe200078e0a04 */
[----:B------:R-:W-:Y:S01]  /*06a0*/  IADD3 R5, PT, PT, R0, 0x1, RZ ;  /* 0x0000000100057810 */ /* 0x000fe20007ffe0ff */
[----:B------:R-:W1:Y:S01]  /*06b0*/  LDCU UR9, c[0x0][0x39c] ;  /* 0x00007380ff0977ac */ /* 0x000e620008000800 */
[----:B------:R-:W-:Y:S01]  /*06c0*/  ISETP.NE.U32.AND P3, PT, R4, RZ, PT ;  /* 0x000000ff0400720c */ /* 0x000fe20003f65070 */
[----:B------:R-:W-:Y:S01]  /*06d0*/  VIADD R6, R0, 0x2 ;  /* 0x0000000200067836 */ /* 0x000fe20000000000 */
[----:B------:R-:W-:Y:S01]  /*06e0*/  ISETP.GE.AND P0, PT, R5, UR8, PT ;  /* 0x0000000805007c0c */ /* 0x000fe2000bf06270 */
[----:B------:R-:W-:Y:S01]  /*06f0*/  UMOV UR4, 0x400 ;  /* 0x0000040000047882 */ /* 0x000fe20000000000 */
[----:B------:R-:W2:Y:S01]  /*0700*/  LDC.64 R18, c[0x0][0x388] ;  /* 0x0000e200ff127b82 */ /* 0x000ea20000000a00 */
[----:B------:R-:W-:Y:S01]  /*0710*/  ISETP.GE.U32.AND P2, PT, R3, R4, PT ;  /* 0x000000040300720c */ /* 0x000fe20003f46070 */
[----:B------:R-:W3:Y:S01]  /*0720*/  LDCU.64 UR6, c[0x0][0x358] ;  /* 0x00006b00ff0677ac */ /* 0x000ee20008000a00 */
[----:B------:R-:W-:-:S02]  /*0730*/  SHF.R.S32.HI R5, RZ, 0x1f, R10 ;  /* 0x0000001fff057819 */ /* 0x000fc4000001140a */
[----:B------:R-:W-:Y:S02]  /*0740*/  ISETP.GE.AND P1, PT, R6, UR8, PT ;  /* 0x0000000806007c0c */ /* 0x000fe4000bf26270 */
[----:B------:R-:W-:Y:S01]  /*0750*/  LEA.HI R5, R5, R10, RZ, 0x5 ;  /* 0x0000000a05057211 */ /* 0x000fe200078f28ff */
[----:B------:R-:W4:Y:S01]  /*0760*/  LDC.64 R20, c[0x0][0x380] ;  /* 0x0000e000ff147b82 */ /* 0x000f220000000a00 */
[----:B------:R-:W-:Y:S02]  /*0770*/  IADD3 R6, PT, PT, R0, 0x3, RZ ;  /* 0x0000000300067810 */ /* 0x000fe40007ffe0ff */
[----:B------:R-:W-:Y:S02]  /*0780*/  LOP3.LUT R5, R5, 0xffffffe0, RZ, 0xc0, !PT ;  /* 0xffffffe005057812 */ /* 0x000fe400078ec0ff */
[----:B------:R-:W-:Y:S01]  /*0790*/  ISETP.GT.AND P4, PT, R10, 0x1f, PT ;  /* 0x0000001f0a00780c */ /* 0x000fe20003f84270 */
[----:B------:R-:W-:Y:S01]  /*07a0*/  @P2 IMAD.IADD R3, R3, 0x1, -R4 ;  /* 0x0000000103032824 */ /* 0x000fe200078e0a04 */
[----:B------:R-:W-:Y:S01]  /*07b0*/  ISETP.GE.AND P2, PT, R6, UR8, PT ;  /* 0x0000000806007c0c */ /* 0x000fe2000bf46270 */
[----:B0-----:R-:W-:Y:S01]  /*07c0*/  ULEA UR4, UR5, UR4, 0x18 ;  /* 0x0000000405047291 */ /* 0x001fe2000f8ec0ff */
[----:B------:R-:W-:Y:S01]  /*07d0*/  IMAD.IADD R8, R10, 0x1, -R5 ;  /* 0x000000010a087824 */ /* 0x000fe200078e0a05 */
[----:B------:R-:W-:Y:S01]  /*07e0*/  @!P3 LOP3.LUT R3, RZ, R4, RZ, 0x33, !PT ;  /* 0x00000004ff03b212 */ /* 0x000fe200078e33ff */
[----:B------:R-:W0:Y:S01]  /*07f0*/  LDCU UR8, c[0x0][0x398] ;  /* 0x00007300ff0877ac */ /* 0x000e220008000800 */
[----:B------:R-:W-:-:S02]  /*0800*/  MOV R9, RZ ;  /* 0x000000ff00097202 */ /* 0x000fc40000000f00 */
[C---:B-1----:R-:W-:Y:S01]  /*0810*/  ISETP.GE.AND P3, PT, R0.reuse, UR9, PT ;  /* 0x0000000900007c0c */ /* 0x042fe2000bf66270 */
[----:B--2---:R-:W-:Y:S01]  /*0820*/  IMAD.WIDE R18, R0, 0x10, R18 ;  /* 0x0000001000127825 */ /* 0x004fe200078e0212 */
[----:B------:R-:W-:Y:S02]  /*0830*/  LEA R10, R10, UR4, 0x2 ;  /* 0x000000040a0a7c11 */ /* 0x000fe4000f8e10ff */
[----:B------:R-:W-:Y:S02]  /*0840*/  FSEL R16, RZ, 1, P0 ;  /* 0x3f800000ff107808 */ /* 0x000fe40000000000 */
[----:B------:R-:W-:Y:S02]  /*0850*/  FSEL R11, RZ, 1, P1 ;  /* 0x3f800000ff0b7808 */ /* 0x000fe40000800000 */
[----:B------:R-:W-:Y:S02]  /*0860*/  FSEL R22, RZ, 1, P2 ;  /* 0x3f800000ff167808 */ /* 0x000fe40001000000 */
[----:B------:R-:W-:-:S02]  /*0870*/  LEA R24, R8, UR4, 0x2 ;  /* 0x0000000408187c11 */ /* 0x000fc4000f8e10ff */
[----:B0--34-:R-:W-:-:S07]  /*0880*/  LEA R17, R3, UR4, 0x2 ;  /* 0x0000000403117c11 */ /* 0x019fce000f8e10ff */
.L_x_79:
[----:B0-----:R0:W-:Y:S01]  /*0890*/  @!P4 STS [R10], RZ ;  /* 0x000000ff0a00c388 */ /* 0x0011e20000000800 */
[----:B------:R-:W-:Y:S01]  /*08a0*/  BSSY.RECONVERGENT B0, `(.L_x_73) ;  /* 0x0000010000007945 */ /* 0x000fe20003800200 */
[----:B------:R-:W-:Y:S01]  /*08b0*/  ISETP.NE.AND P0, PT, R8, RZ, PT ;  /* 0x000000ff0800720c */ /* 0x000fe20003f05270 */
[----:B---3--:R-:W-:Y:S01]  /*08c0*/  IMAD.MOV.U32 R15, RZ, RZ, RZ ;  /* 0x000000ffff0f7224 */ /* 0x008fe200078e00ff */
[----:B------:R-:W-:Y:S01]  /*08d0*/  IADD3 R23, PT, PT, R2, R9, RZ ;  /* 0x0000000902177210 */ /* 0x000fe20007ffe0ff */
[----:B-12---:R-:W-:Y:S10]  /*08e0*/  @P3 BRA `(.L_x_74) ;  /* 0x00000000002c3947 */ /* 0x006ff40003800000 */
[----:B------:R-:W-:Y:S01]  /*08f0*/  IADD3 R5, PT, PT, R0, R23, RZ ;  /* 0x0000001700057210 */ /* 0x000fe20007ffe0ff */
[----:B------:R-:W2:Y:S04]  /*0900*/  LDG.E.128.CONSTANT R12, desc[UR6][R18.64] ;  /* 0x00000006120c7981 */ /* 0x000ea8000c1e9d00 */
[----:B------:R-:W-:-:S06]  /*0910*/  IMAD.WIDE R4, R5, 0x10, R20 ;  /* 0x0000001005047825 */ /* 0x000fcc00078e0214 */
[----:B------:R-:W2:Y:S02]  /*0920*/  LDG.E.128.CONSTANT R4, desc[UR6][R4.64] ;  /* 0x0000000604047981 */ /* 0x000ea4000c1e9d00 */
[----:B--2---:R-:W-:Y:S01]  /*0930*/  FFMA R12, R4, R12, RZ ;  /* 0x0000000c040c7223 */ /* 0x004fe200000000ff */
[----:B------:R-:W-:Y:S01]  /*0940*/  FMUL R25, R16, R5 ;  /* 0x0000000510197220 */ /* 0x000fe20000400000 */
[----:B------:R-:W-:-:S03]  /*0950*/  FMUL R6, R11, R6 ;  /* 0x000000060b067220 */ /* 0x000fc60000400000 */
[----:B------:R-:W-:Y:S01]  /*0960*/  FFMA R13, R13, R25, R12 ;  /* 0x000000190d0d7223 */ /* 0x000fe2000000000c */
[----:B------:R-:W-:-:S03]  /*0970*/  FMUL R7, R22, R7 ;  /* 0x0000000716077220 */ /* 0x000fc60000400000 */
[----:B------:R-:W-:-:S04]  /*0980*/  FFMA R6, R14, R6, R13 ;  /* 0x000000060e067223 */ /* 0x000fc8000000000d */
[----:B------:R-:W-:-:S07]  /*0990*/  FFMA R15, R15, R7, R6 ;  /* 0x000000070f0f7223 */ /* 0x000fce0000000006 */
.L_x_74:
[----:B------:R-:W-:Y:S05]  /*09a0*/  BSYNC.RECONVERGENT B0 ;  /* 0x0000000000007941 */ /* 0x000fea0003800200 */
.L_x_73:
[----:B------:R-:W-:-:S03]  /*09b0*/  UMOV UR4, 0xffffffff ;  /* 0xffffffff00047882 */ /* 0x000fc60000000000 */
[----:B------:R-:W-:Y:S05]  /*09c0*/  BRA.DIV UR4, `(.L_x_75) ;  /* 0x0000000204a47947 */ /* 0x000fea000b800000 */
[----:B------:R-:W1:Y:S02]  /*09d0*/  SHFL.DOWN PT, R4, R15, 0x10, 0x1f ;  /* 0x0a001f000f047f89 */ /* 0x000e6400000e0000 */
[----:B-1----:R-:W-:-:S05]  /*09e0*/  FADD R7, R4, R15 ;  /* 0x0000000f04077221 */ /* 0x002fca0000000000 */
[----:B------:R-:W1:Y:S02]  /*09f0*/  SHFL.DOWN PT, R12, R7, 0x8, 0x1f ;  /* 0x09001f00070c7f89 */ /* 0x000e6400000e0000 */
[----:B-1----:R-:W-:-:S05]  /*0a00*/  FADD R12, R7, R12 ;  /* 0x0000000c070c7221 */ /* 0x002fca0000000000 */
[----:B------:R-:W1:Y:S02]  /*0a10*/  SHFL.DOWN PT, R13, R12, 0x4, 0x1f ;  /* 0x08801f000c0d7f89 */ /* 0x000e6400000e0000 */
[----:B-1----:R-:W-:-:S05]  /*0a20*/  FADD R13, R12, R13 ;  /* 0x0000000d0c0d7221 */ /* 0x002fca0000000000 */
[----:B------:R-:W1:Y:S02]  /*0a30*/  SHFL.DOWN PT, R14, R13, 0x2, 0x1f ;  /* 0x08401f000d0e7f89 */ /* 0x000e6400000e0000 */
[----:B-1----:R-:W-:-:S05]  /*0a40*/  FADD R14, R13, R14 ;  /* 0x0000000e0d0e7221 */ /* 0x002fca0000000000 */
[----:B------:R1:W2:Y:S02]  /*0a50*/  SHFL.DOWN PT, R25, R14, 0x1, 0x1f ;  /* 0x08201f000e197f89 */ /* 0x0002a400000e0000 */
.L_x_86:
[----:B------:R-:W-:Y:S01]  /*0a60*/  ISETP.NE.AND P1, PT, R3, RZ, PT ;  /* 0x000000ff0300720c */ /* 0x000fe20003f25270 */
[----:B-12---:R-:W-:Y:S01]  /*0a70*/  FADD R14, R14, R25 ;  /* 0x000000190e0e7221 */ /* 0x006fe20000000000 */
[----:B------:R-:W-:Y:S05]  /*0a80*/  WARPSYNC.ALL ;  /* 0x0000000000007948 */ /* 0x000fea0003800000 */
[----:B------:R1:W-:Y:S01]  /*0a90*/  @!P0 STS [R17], R14 ;  /* 0x0000000e11008388 */ /* 0x0003e20000000800 */
[----:B------:R-:W-:Y:S01]  /*0aa0*/  BSSY B0, `(.L_x_76) ;  /* 0x0000014000007945 */ /* 0x000fe20003800000 */
[----:B------:R-:W-:Y:S06]  /*0ab0*/  BAR.SYNC.DEFER_BLOCKING 0x0 ;  /* 0x0000000000007b1d */ /* 0x000fec0000010000 */
[----:B------:R-:W-:Y:S05]  /*0ac0*/  @P1 BRA `(.L_x_77) ;  /* 0x0000000000441947 */ /* 0x000fea0003800000 */
[----:B------:R2:W3:Y:S01]  /*0ad0*/  LDS R7, [R24] ;  /* 0x0000000018077984 */ /* 0x0004e20000000800 */
[----:B------:R-:W-:-:S03]  /*0ae0*/  UMOV UR4, 0xffffffff ;  /* 0xffffffff00047882 */ /* 0x000fc60000000000 */
[----:B------:R-:W-:Y:S05]  /*0af0*/  BRA.DIV UR4, `(.L_x_78) ;  /* 0x0000000204f47947 */ /* 0x000fea000b800000 */
[----:B---3--:R-:W3:Y:S02]  /*0b00*/  SHFL.DOWN PT, R12, R7, 0x10, 0x1f ;  /* 0x0a001f00070c7f89 */ /* 0x008ee400000e0000 */
[----:B---3--:R-:W-:-:S05]  /*0b10*/  FADD R12, R7, R12 ;  /* 0x0000000c070c7221 */ /* 0x008fca0000000000 */
[----:B------:R-:W3:Y:S02]  /*0b20*/  SHFL.DOWN PT, R13, R12, 0x8, 0x1f ;  /* 0x09001f000c0d7f89 */ /* 0x000ee400000e0000 */
[----:B---3--:R-:W-:-:S05]  /*0b30*/  FADD R13, R12, R13 ;  /* 0x0000000d0c0d7221 */ /* 0x008fca0000000000 */
[----:B-1----:R-:W1:Y:S02]  /*0b40*/  SHFL.DOWN PT, R14, R13, 0x4, 0x1f ;  /* 0x08801f000d0e7f89 */ /* 0x002e6400000e0000 */
[----:B-1----:R-:W-:-:S05]  /*0b50*/  FADD R14, R13, R14 ;  /* 0x0000000e0d0e7221 */ /* 0x002fca0000000000 */
[----:B------:R-:W1:Y:S02]  /*0b60*/  SHFL.DOWN PT, R15, R14, 0x2, 0x1f ;  /* 0x08401f000e0f7f89 */ /* 0x000e6400000e0000 */
[----:B-1----:R-:W-:-:S05]  /*0b70*/  FADD R15, R14, R15 ;  /* 0x0000000f0e0f7221 */ /* 0x002fca0000000000 */
[----:B------:R1:W3:Y:S02]  /*0b80*/  SHFL.DOWN PT, R26, R15, 0x1, 0x1f ;  /* 0x08201f000f1a7f89 */ /* 0x0002e400000e0000 */
.L_x_92:
[----:B-1-3--:R-:W-:Y:S01]  /*0b90*/  FADD R15, R15, R26 ;  /* 0x0000001a0f0f7221 */ /* 0x00afe20000000000 */
[----:B------:R-:W-:Y:S06]  /*0ba0*/  @P0 BRA `(.L_x_77) ;  /* 0x00000000000c0947 */ /* 0x000fec0003800000 */
[----:B------:R-:W1:Y:S02]  /*0bb0*/  LDC.64 R4, c[0x0][0x390] ;  /* 0x0000e400ff047b82 */ /* 0x000e640000000a00 */
[----:B-1----:R-:W-:-:S05]  /*0bc0*/  IMAD.WIDE R4, R23, 0x4, R4 ;  /* 0x0000000417047825 */ /* 0x002fca00078e0204 */
[----:B------:R3:W-:Y:S02]  /*0bd0*/  REDG.E.ADD.F32.FTZ.RN.STRONG.GPU desc[UR6][R4.64], R15 ;  /* 0x0000000f040079a6 */ /* 0x0007e4000c12f306 */
.L_x_77:
[----:B------:R-:W-:Y:S05]  /*0be0*/  BSYNC B0 ;  /* 0x0000000000007941 */ /* 0x000fea0003800000 */
.L_x_76:
[----:B------:R-:W-:Y:S01]  /*0bf0*/  ISETP.GE.U32.AND P0, PT, R9, 0x4, PT ;  /* 0x000000040900780c */ /* 0x000fe20003f06070 */
[----:B------:R-:W-:-:S05]  /*0c00*/  VIADD R23, R23, 0x1 ;  /* 0x0000000117177836 */ /* 0x000fca0000000000 */
[----:B------:R-:W-:-:S07]  /*0c10*/  ISETP.GT.AND P1, PT, R23, UR8, PT ;  /* 0x0000000817007c0c */ /* 0x000fce000bf24270 */
[----:B------:R-:W-:Y:S06]  /*0c20*/  @P0 EXIT ;  /* 0x000000000000094d */ /* 0x000fec0003800000 */
[----:B------:R-:W-:Y:S01]  /*0c30*/  IADD3 R9, PT, PT, R9, 0x1, RZ ;  /* 0x0000000109097810 */ /* 0x000fe20007ffe0ff */
[----:B------:R-:W-:Y:S06]  /*0c40*/  @!P1 BRA `(.L_x_79) ;  /* 0xfffffffc00109947 */ /* 0x000fec000383ffff */
[----:B------:R-:W-:Y:S05]  /*0c50*/  EXIT ;  /* 0x000000000000794d */ /* 0x000fea0003800000 */
.L_x_75:
[----:B------:R-:W-:Y:S01]  /*0c60*/  HFMA2 R4, -RZ, RZ, 0, 9.5367431640625e-07 ;  /* 0x00000010ff047431 */ /* 0x000fe200000001ff */
[----:B------:R-:W-:Y:S01]  /*0c70*/  BSSY B0, `(.L_x_80) ;  /* 0x0000007000007945 */ /* 0x000fe20003800000 */
[----:B------:R-:W-:Y:S01]  /*0c80*/  IMAD.MOV.U32 R7, RZ, RZ, R15 ;  /* 0x000000ffff077224 */ /* 0x000fe200078e000f */
[----:B------:R-:W-:Y:S01]  /*0c90*/  MOV R6, 0xffffffff ;  /* 0xffffffff00067802 */ /* 0x000fe20000000f00 */
[----:B------:R-:W-:-:S07]  /*0ca0*/  IMAD.MOV.U32 R5, RZ, RZ, 0x1f ;  /* 0x0000001fff057424 */ /* 0x000fce00078e00ff */
[----:B0-----:R-:W-:Y:S05]  /*0cb0*/  WARPSYNC.COLLECTIVE R6, `(.L_x_81) ;  /* 0x0000000006087348 */ /* 0x001fea0003c00000 */
[----:B------:R1:W2:Y:S02]  /*0cc0*/  SHFL.DOWN P1, R25, R7, R4, R5 ;  /* 0x0800000407197389 */ /* 0x0002a40000020005 */
[----:B012---:R-:W-:Y:S05]  /*0cd0*/  ENDCOLLECTIVE ;  /* 0x000000000000791b */ /* 0x007fea0003800000 */
.L_x_81:
[----:B------:R-:W-:Y:S05]  /*0ce0*/  BSYNC B0 ;  /* 0x0000000000007941 */ /* 0x000fea0003800000 */
.L_x_80:
[----:B------:R-:W-:Y:S01]  /*0cf0*/  IMAD.MOV.U32 R4, RZ, RZ, R25 ;  /* 0x000000ffff047224 */ /* 0x000fe200078e0019 */
[----:B------:R-:W-:Y:S01]  /*0d00*/  MOV R6, 0xffffffff ;  /* 0xffffffff00067802 */ /* 0x000fe20000000f00 */
[----:B------:R-:W-:Y:S02]  /*0d10*/  IMAD.MOV.U32 R5, RZ, RZ, 0x1f ;  /* 0x0000001fff057424 */ /* 0x000fe400078e00ff */
[----:B------:R-:W-:Y:S01]  /*0d20*/  FADD R7, R4, R15 ;  /* 0x0000000f04077221 */ /* 0x000fe20000000000 */
[----:B------:R-:W-:-:S07]  /*0d30*/  HFMA2 R4, -RZ, RZ, 0, 4.76837158203125e-07 ;  /* 0x00000008ff047431 */ /* 0x000fce00000001ff */
[----:B------:R-:W-:Y:S05]  /*0d40*/  WARPSYNC.COLLECTIVE R6, `(.L_x_82) ;  /* 0x0000000006087348 */ /* 0x000fea0003c00000 */
[----:B------:R0:W1:Y:S02]  /*0d50*/  SHFL.DOWN P1, R25, R7, R4, R5 ;  /* 0x0800000407197389 */ /* 0x0000640000020005 */
[----:B01----:R-:W-:Y:S05]  /*0d60*/  ENDCOLLECTIVE ;  /* 0x000000000000791b */ /* 0x003fea0003800000 */
.L_x_82:
[----:B------:R-:W-:Y:S02]  /*0d70*/  IMAD.MOV.U32 R4, RZ, RZ, 0x4 ;  /* 0x00000004ff047424 */ /* 0x000fe400078e00ff */
[----:B------:R-:W-:-:S04]  /*0d80*/  IMAD.MOV.U32 R12, RZ, RZ, R25 ;  /* 0x000000ffff0c7224 */ /* 0x000fc800078e0019 */
[----:B------:R-:W-:-:S05]  /*0d90*/  FADD R12, R7, R12 ;  /* 0x0000000c070c7221 */ /* 0x000fca0000000000 */
[----:B------:R-:W-:-:S07]  /*0da0*/  MOV R7, R12 ;  /* 0x0000000c00077202 */ /* 0x000fce0000000f00 */
[----:B------:R-:W-:Y:S05]  /*0db0*/  WARPSYNC.COLLECTIVE R6, `(.L_x_83) ;  /* 0x0000000006087348 */ /* 0x000fea0003c00000 */
[----:B------:R0:W1:Y:S02]  /*0dc0*/  SHFL.DOWN P1, R25, R7, R4, R5 ;  /* 0x0800000407197389 */ /* 0x0000640000020005 */
[----:B01----:R-:W-:Y:S05]  /*0dd0*/  ENDCOLLECTIVE ;  /* 0x000000000000791b */ /* 0x003fea0003800000 */
.L_x_83:
[----:B------:R-:W-:Y:S01]  /*0de0*/  HFMA2 R4, -RZ, RZ, 0, 1.1920928955078125e-07 ;  /* 0x00000002ff047431 */ /* 0x000fe200000001ff */
[----:B------:R-:W-:-:S05]  /*0df0*/  MOV R13, R25 ;  /* 0x00000019000d7202 */ /* 0x000fca0000000f00 */
[----:B------:R-:W-:-:S04]  /*0e00*/  FADD R13, R12, R13 ;  /* 0x0000000d0c0d7221 */ /* 0x000fc80000000000 */
[----:B------:R-:W-:-:S07]  /*0e10*/  IMAD.MOV.U32 R7, RZ, RZ, R13 ;  /* 0x000000ffff077224 */ /* 0x000fce00078e000d */
[----:B------:R-:W-:Y:S05]  /*0e20*/  WARPSYNC.COLLECTIVE R6, `(.L_x_84) ;  /* 0x0000000006087348 */ /* 0x000fea0003c00000 */
[----:B------:R0:W1:Y:S02]  /*0e30*/  SHFL.DOWN P1, R25, R7, R4, R5 ;  /* 0x0800000407197389 */ /* 0x0000640000020005 */
[----:B01----:R-:W-:Y:S05]  /*0e40*/  ENDCOLLECTIVE ;  /* 0x000000000000791b */ /* 0x003fea0003800000 */
.L_x_84:
[----:B------:R-:W-:Y:S02]  /*0e50*/  IMAD.MOV.U32 R4, RZ, RZ, 0x1 ;  /* 0x00000001ff047424 */ /* 0x000fe400078e00ff */
[----:B------:R-:W-:-:S04]  /*0e60*/  IMAD.MOV.U32 R14, RZ, RZ, R25 ;  /* 0x000000ffff0e7224 */ /* 0x000fc800078e0019 */
[----:B------:R-:W-:-:S05]  /*0e70*/  FADD R14, R13, R14 ;  /* 0x0000000e0d0e7221 */ /* 0x000fca0000000000 */
[----:B------:R-:W-:-:S07]  /*0e80*/  MOV R7, R14 ;  /* 0x0000000e00077202 */ /* 0x000fce0000000f00 */
[----:B------:R-:W-:Y:S05]  /*0e90*/  WARPSYNC.COLLECTIVE R6, `(.L_x_85) ;  /* 0x0000000006087348 */ /* 0x000fea0003c00000 */
[----:B------:R0:W1:Y:S02]  /*0ea0*/  SHFL.DOWN P1, R25, R7, R4, R5 ;  /* 0x0800000407197389 */ /* 0x0000640000020005 */
[----:B01----:R-:W-:Y:S05]  /*0eb0*/  ENDCOLLECTIVE ;  /* 0x000000000000791b */ /* 0x003fea0003800000 */
.L_x_85:
[----:B------:R-:W-:Y:S05]  /*0ec0*/  BRA `(.L_x_86) ;  /* 0xfffffff800e47947 */ /* 0x000fea000383ffff */
.L_x_78:
[----:B------:R-:W-:Y:S02]  /*0ed0*/  HFMA2 R4, -RZ, RZ, 0, 9.5367431640625e-07 ;  /* 0x00000010ff047431 */ /* 0x000fe400000001ff */
[----:B------:R-:W-:Y:S01]  /*0ee0*/  IMAD.MOV.U32 R5, RZ, RZ, 0x1f ;  /* 0x0000001fff057424 */ /* 0x000fe200078e00ff */
[----:B------:R-:W-:-:S07]  /*0ef0*/  MOV R6, 0xffffffff ;  /* 0xffffffff00067802 */ /* 0x000fce0000000f00 */
[----:B0123--:R-:W-:Y:S05]  /*0f00*/  WARPSYNC.COLLECTIVE R6, `(.L_x_87) ;  /* 0x0000000006087348 */ /* 0x00ffea0003c00000 */
[----:B---3--:R3:W4:Y:S02]  /*0f10*/  SHFL.DOWN P1, R25, R7, R4, R5 ;  /* 0x0800000407197389 */ /* 0x0087240000020005 */
[----:B01234-:R-:W-:Y:S05]  /*0f20*/  ENDCOLLECTIVE ;  /* 0x000000000000791b */ /* 0x01ffea0003800000 */
.L_x_87:
[----:B------:R-:W-:Y:S02]  /*0f30*/  IMAD.MOV.U32 R4, RZ, RZ, 0x8 ;  /* 0x00000008ff047424 */ /* 0x000fe400078e00ff */
[----:B------:R-:W-:-:S04]  /*0f40*/  IMAD.MOV.U32 R12, RZ, RZ, R25 ;  /* 0x000000ffff0c7224 */ /* 0x000fc800078e0019 */
[----:B------:R-:W-:-:S05]  /*0f50*/  FADD R12, R7, R12 ;  /* 0x0000000c070c7221 */ /* 0x000fca0000000000 */
[----:B------:R-:W-:-:S07]  /*0f60*/  MOV R7, R12 ;  /* 0x0000000c00077202 */ /* 0x000fce0000000f00 */
[----:B------:R-:W-:Y:S05]  /*0f70*/  WARPSYNC.COLLECTIVE R6, `(.L_x_88) ;  /* 0x0000000006087348 */ /* 0x000fea0003c00000 */
[----:B------:R0:W1:Y:S02]  /*0f80*/  SHFL.DOWN P1, R25, R7, R4, R5 ;  /* 0x0800000407197389 */ /* 0x0000640000020005 */
[----:B01----:R-:W-:Y:S05]  /*0f90*/  ENDCOLLECTIVE ;  /* 0x000000000000791b */ /* 0x003fea0003800000 */
.L_x_88:
[----:B------:R-:W-:Y:S01]  /*0fa0*/  HFMA2 R4, -RZ, RZ, 0, 2.384185791015625e-07 ;  /* 0x00000004ff047431 */ /* 0x000fe200000001ff */
[----:B------:R-:W-:-:S05]  /*0fb0*/  MOV R13, R25 ;  /* 0x00000019000d7202 */ /* 0x000fca0000000f00 */
[----:B------:R-:W-:-:S04]  /*0fc0*/  FADD R13, R12, R13 ;  /* 0x0000000d0c0d7221 */ /* 0x000fc80000000000 */
[----:B------:R-:W-:-:S07]  /*0fd0*/  IMAD.MOV.U32 R7, RZ, RZ, R13 ;  /* 0x000000ffff077224 */ /* 0x000fce00078e000d */
[----:B------:R-:W-:Y:S05]  /*0fe0*/  WARPSYNC.COLLECTIVE R6, `(.L_x_89) ;  /* 0x0000000006087348 */ /* 0x000fea0003c00000 */
[----:B------:R0:W1:Y:S02]  /*0ff0*/  SHFL.DOWN P1, R25, R7, R4, R5 ;  /* 0x0800000407197389 */ /* 0x0000640000020005 */
[----:B01----:R-:W-:Y:S05]  /*1000*/  ENDCOLLECTIVE ;  /* 0x000000000000791b */ /* 0x003fea0003800000 */
.L_x_89:
[----:B------:R-:W-:Y:S02]  /*1010*/  IMAD.MOV.U32 R4, RZ, RZ, 0x2 ;  /* 0x00000002ff047424 */ /* 0x000fe400078e00ff */
[----:B------:R-:W-:-:S04]  /*1020*/  IMAD.MOV.U32 R14, RZ, RZ, R25 ;  /* 0x000000ffff0e7224 */ /* 0x000fc800078e0019 */
[----:B------:R-:W-:-:S05]  /*1030*/  FADD R14, R13, R14 ;  /* 0x0000000e0d0e7221 */ /* 0x000fca0000000000 */
[----:B------:R-:W-:-:S07]  /*1040*/  MOV R7, R14 ;  /* 0x0000000e00077202 */ /* 0x000fce0000000f00 */
[----:B------:R-:W-:Y:S05]  /*1050*/  WARPSYNC.COLLECTIVE R6, `(.L_x_90) ;  /* 0x0000000006087348 */ /* 0x000fea0003c00000 */
[----:B------:R0:W1:Y:S02]  /*1060*/  SHFL.DOWN P1, R25, R7, R4, R5 ;  /* 0x0800000407197389 */ /* 0x0000640000020005 */
[----:B01----:R-:W-:Y:S05]  /*1070*/  ENDCOLLECTIVE ;  /* 0x000000000000791b */ /* 0x003fea0003800000 */
.L_x_90:
[----:B------:R-:W-:Y:S01]  /*1080*/  HFMA2 R4, -RZ, RZ, 0, 5.9604644775390625e-08 ;  /* 0x00000001ff047431 */ /* 0x000fe200000001ff */
[----:B------:R-:W-:-:S05]  /*1090*/  MOV R15, R25 ;  /* 0x00000019000f7202 */ /* 0x000fca0000000f00 */
[----:B------:R-:W-:-:S04]  /*10a0*/  FADD R15, R14, R15 ;  /* 0x0000000f0e0f7221 */ /* 0x000fc80000000000 */
[----:B------:R-:W-:-:S07]  /*10b0*/  IMAD.MOV.U32 R7, RZ, RZ, R15 ;  /* 0x000000ffff077224 */ /* 0x000fce00078e000f */
[----:B------:R-:W-:Y:S05]  /*10c0*/  WARPSYNC.COLLECTIVE R6, `(.L_x_91) ;  /* 0x0000000006087348 */ /* 0x000fea0003c00000 */
[----:B------:R0:W1:Y:S02]  /*10d0*/  SHFL.DOWN P1, R25, R7, R4, R5 ;  /* 0x0800000407197389 */ /* 0x0000640000020005 */
[----:B01----:R-:W-:Y:S05]  /*10e0*/  ENDCOLLECTIVE ;  /* 0x000000000000791b */ /* 0x003fea0003800000 */
.L_x_91:
[----:B------:R-:W-:Y:S01]  /*10f0*/  IMAD.MOV.U32 R26, RZ, RZ, R25 ;  /* 0x000000ffff1a7224 */ /* 0x000fe200078e0019 */
[----:B------:R-:W-:Y:S06]  /*1100*/  BRA `(.L_x_92) ;  /* 0xfffffff800a07947 */ /* 0x000fec000383ffff */
.L_x_93:
        /* <DEDUP_REMOVED lines=15> */
.L_x_123:


//--------------------- .text._Z31mv_warpReduceNoRollOverGranularPKfS0_Pfii --------------------------
	.section	.text._Z31mv_warpReduceNoRollOverGranularPKfS0_Pfii,"ax",@progbits
	.align	128
        .global         _Z31mv_warpReduceNoRollOverGranularPKfS0_Pfii
        .type           _Z31mv_warpReduceNoRollOverGranularPKfS0_Pfii,@function
        .size           _Z31mv_warpReduceNoRollOverGranularPKfS0_Pfii,(.L_x_124 - _Z31mv_warpReduceNoRollOverGranularPKfS0_Pfii)
        .other          _Z31mv_warpReduceNoRollOverGranularPKfS0_Pfii,@"STO_CUDA_ENTRY STV_DEFAULT"
_Z31mv_warpReduceNoRollOverGranularPKfS0_Pfii:
.text._Z31mv_warpReduceNoRollOverGranularPKfS0_Pfii:
[----:B------:R-:W-:Y:S08]  /*0000*/  LDC R1, c[0x0][0x37c] ;  /* 0x0000df00ff017b82 */ /* 0x000ff00000000800 */
[----:B------:R-:W0:Y:S01]  /*0010*/  LDC R2, c[0x0][0x360] ;  /* 0x0000d800ff027b82 */ /* 0x000e220000000800 */
[----:B------:R-:W1:Y:S07]  /*0020*/  S2R R11, SR_TID.X ;  /* 0x00000000000b7919 */ /* 0x000e6e0000002100 */
[----:B------:R-:W2:Y:S08]  /*0030*/  LDC R3, c[0x0][0x39c] ;  /* 0x0000e700ff037b82 */ /* 0x000eb00000000800 */
[----:B------:R-:W3:Y:S01]  /*0040*/  S2UR UR4, SR_CTAID.X ;  /* 0x00000000000479c3 */ /* 0x000ee20000002500 */
[----:B0-----:R-:W0:Y:S01]  /*0050*/  I2F.U32.RP R0, R2 ;  /* 0x0000000200007306 */ /* 0x001e220000209000 */
[----:B------:R-:W-:-:S07]  /*0060*/  ISETP.NE.U32.AND P2, PT, R2, RZ, PT ;  /* 0x000000ff0200720c */ /* 0x000fce0003f45070 */
[----:B0-----:R-:W0:Y:S02]  /*0070*/  MUFU.RCP R0, R0 ;  /* 0x0000000000007308 */ /* 0x001e240000001000 */
[----:B0-----:R-:W-:-:S06]  /*0080*/  IADD3 R4, PT, PT, R0, 0xffffffe, RZ ;  /* 0x0ffffffe00047810 */ /* 0x001fcc0007ffe0ff */
[----:B------:R0:W4:Y:S02]  /*0090*/  F2I.FTZ.U32.TRUNC.NTZ R5, R4 ;  /* 0x0000000400057305 */ /* 0x000124000021f000 */
[----:B0-----:R-:W-:Y:S02]  /*00a0*/  HFMA2 R4, -RZ, RZ, 0, 0 ;  /* 0x00000000ff047431 */ /* 0x001fe400000001ff */
[----:B----4-:R-:W-:-:S04]  /*00b0*/  IMAD.MOV R7, RZ, RZ, -R5 ;  /* 0x000000ffff077224 */ /* 0x010fc800078e0a05 */
[----:B------:R-:W-:-:S04]  /*00c0*/  IMAD R7, R7, R2, RZ ;  /* 0x0000000207077224 */ /* 0x000fc800078e02ff */
[----:B------:R-:W-:Y:S01]  /*00d0*/  IMAD.HI.U32 R6, R5, R7, R4 ;  /* 0x0000000705067227 */ /* 0x000fe200078e0004 */
[----:B--2---:R-:W-:-:S05]  /*00e0*/  IADD3 R5, PT, PT, R2, -0x1, R3 ;  /* 0xffffffff02057810 */ /* 0x004fca0007ffe003 */
[----:B------:R-:W-:-:S04]  /*00f0*/  IMAD.HI.U32 R3, R6, R5, RZ ;  /* 0x0000000506037227 */ /* 0x000fc800078e00ff */
[----:B------:R-:W-:-:S04]  /*0100*/  IMAD.MOV R0, RZ, RZ, -R3 ;  /* 0x000000ffff007224 */ /* 0x000fc800078e0a03 */
[----:B------:R-:W-:-:S05]  /*0110*/  IMAD R5, R2, R0, R5 ;  /* 0x0000000002057224 */ /* 0x000fca00078e0205 */
[----:B------:R-:W-:-:S13]  /*0120*/  ISETP.GE.U32.AND P0, PT, R5, R2, PT ;  /* 0x000000020500720c */ /* 0x000fda0003f06070 */
[----:B------:R-:W-:Y:S01]  /*0130*/  @P0 IADD3 R5, PT, PT, R5, -R2, RZ ;  /* 0x8000000205050210 */ /* 0x000fe20007ffe0ff */
[----:B------:R-:W-:-:S03]  /*0140*/  @P0 VIADD R3, R3, 0x1 ;  /* 0x0000000103030836 */ /* 0x000fc60000000000 */
[----:B------:R-:W-:-:S13]  /*0150*/  ISETP.GE.U32.AND P1, PT, R5, R2, PT ;  /* 0x000000020500720c */ /* 0x000fda0003f26070 */
[----:B------:R-:W-:Y:S02]  /*0160*/  @P1 IADD3 R3, PT, PT, R3, 0x1, RZ ;  /* 0x0000000103031810 */ /* 0x000fe40007ffe0ff */
[----:B------:R-:W-:-:S04]  /*0170*/  @!P2 LOP3.LUT R3, RZ, R2, RZ, 0x33, !PT ;  /* 0x00000002ff03a212 */ /* 0x000fc800078e33ff */
[----:B------:R-:W0:Y:S01]  /*0180*/  I2F.U32.RP R5, R3 ;  /* 0x0000000300057306 */ /* 0x000e220000209000 */
[C---:B------:R-:W-:Y:S01]  /*0190*/  IMAD R0, R3.reuse, R2, RZ ;  /* 0x0000000203007224 */ /* 0x040fe200078e02ff */
[----:B------:R-:W-:-:S04]  /*01a0*/  ISETP.NE.U32.AND P2, PT, R3, RZ, PT ;  /* 0x000000ff0300720c */ /* 0x000fc80003f45070 */
[-C--:B------:R-:W-:Y:S02]  /*01b0*/  IABS R4, R0.reuse ;  /* 0x0000000000047213 */ /* 0x080fe40000000000 */
[----:B------:R-:W-:Y:S02]  /*01c0*/  IABS R12, R0 ;  /* 0x00000000000c7213 */ /* 0x000fe40000000000 */
[----:B------:R-:W2:Y:S08]  /*01d0*/  I2F.RP R10, R4 ;  /* 0x00000004000a7306 */ /* 0x000eb00000209400 */
[----:B0-----:R-:W0:Y:S08]  /*01e0*/  MUFU.RCP R5, R5 ;  /* 0x0000000500057308 */ /* 0x001e300000001000 */
[----:B--2---:R-:W-:Y:S01]  /*01f0*/  MUFU.RCP R10, R10 ;  /* 0x0000000a000a7308 */ /* 0x004fe20000001000 */
[----:B0-----:R-:W-:-:S07]  /*0200*/  VIADD R6, R5, 0xffffffe ;  /* 0x0ffffffe05067836 */ /* 0x001fce0000000000 */
[----:B------:R0:W2:Y:S02]  /*0210*/  F2I.FTZ.U32.TRUNC.NTZ R7, R6 ;  /* 0x0000000600077305 */ /* 0x0000a4000021f000 */
[----:B0-----:R-:W-:Y:S02]  /*0220*/  IMAD.MOV.U32 R6, RZ, RZ, RZ ;  /* 0x000000ffff067224 */ /* 0x001fe400078e00ff */
[----:B--2---:R-:W-:-:S05]  /*0230*/  IMAD R8, R3, R7, RZ ;  /* 0x0000000703087224 */ /* 0x004fca00078e02ff */
[----:B------:R-:W-:Y:S02]  /*0240*/  IADD3 R5, PT, PT, -R8, RZ, RZ ;  /* 0x000000ff08057210 */ /* 0x000fe40007ffe1ff */
[----:B------:R-:W-:-:S03]  /*0250*/  IADD3 R8, PT, PT, R10, 0xffffffe, RZ ;  /* 0x0ffffffe0a087810 */ /* 0x000fc60007ffe0ff */
[----:B------:R-:W-:Y:S01]  /*0260*/  IMAD.HI.U32 R7, R7, R5, R6 ;  /* 0x0000000507077227 */ /* 0x000fe200078e0006 */
[----:B------:R-:W0:Y:S05]  /*0270*/  F2I.FTZ.U32.TRUNC.NTZ R9, R8 ;  /* 0x0000000800097305 */ /* 0x000e2a000021f000 */
[----:B---3--:R-:W-:-:S04]  /*0280*/  IMAD.HI.U32 R5, R7, UR4, RZ ;  /* 0x0000000407057c27 */ /* 0x008fc8000f8e00ff */
[----:B------:R-:W-:Y:S02]  /*0290*/  IMAD.MOV R6, RZ, RZ, -R5 ;  /* 0x000000ffff067224 */ /* 0x000fe400078e0a05 */
[----:B-1----:R-:W-:Y:S02]  /*02a0*/  IMAD R7, R2, UR4, R11 ;  /* 0x0000000402077c24 */ /* 0x002fe4000f8e020b */
[----:B------:R-:W-:Y:S01]  /*02b0*/  IMAD R6, R3, R6, UR4 ;  /* 0x0000000403067e24 */ /* 0x000fe2000f8e0206 */
[----:B------:R-:W1:Y:S01]  /*02c0*/  LDCU UR4, c[0x0][0x398] ;  /* 0x00007300ff0477ac */ /* 0x000e620008000800 */
[----:B0-----:R-:W-:Y:S01]  /*02d0*/  IADD3 R10, PT, PT, RZ, -R9, RZ ;  /* 0x80000009ff0a7210 */ /* 0x001fe20007ffe0ff */
[----:B------:R-:W-:Y:S02]  /*02e0*/  IMAD.MOV.U32 R8, RZ, RZ, RZ ;  /* 0x000000ffff087224 */ /* 0x000fe400078e00ff */
[----:B------:R-:W-:Y:S02]  /*02f0*/  ISETP.GE.U32.AND P0, PT, R6, R3, PT ;  /* 0x000000030600720c */ /* 0x000fe40003f06070 */
[----:B------:R-:W-:Y:S01]  /*0300*/  IMAD.MOV.U32 R11, RZ, RZ, R10 ;  /* 0x000000ffff0b7224 */ /* 0x000fe200078e000a */
[----:B------:R-:W-:-:S03]  /*0310*/  IABS R10, R7 ;  /* 0x00000007000a7213 */ /* 0x000fc60000000000 */
[----:B------:R-:W-:-:S04]  /*0320*/  IMAD R11, R11, R4, RZ ;  /* 0x000000040b0b7224 */ /* 0x000fc800078e02ff */
[----:B------:R-:W-:Y:S01]  /*0330*/  IMAD.HI.U32 R8, R9, R11, R8 ;  /* 0x0000000b09087227 */ /* 0x000fe200078e0008 */
[----:B------:R-:W-:Y:S02]  /*0340*/  MOV R9, R10 ;  /* 0x0000000a00097202 */ /* 0x000fe40000000f00 */
[----:B------:R-:W-:Y:S02]  /*0350*/  @P0 IADD3 R6, PT, PT, -R3, R6, RZ ;  /* 0x0000000603060210 */ /* 0x000fe40007ffe1ff */
[----:B------:R-:W-:Y:S01]  /*0360*/  @P0 IADD3 R5, PT, PT, R5, 0x1, RZ ;  /* 0x0000000105050810 */ /* 0x000fe20007ffe0ff */
[----:B------:R-:W-:Y:S01]  /*0370*/  IMAD.HI.U32 R8, R8, R9, RZ ;  /* 0x0000000908087227 */ /* 0x000fe200078e00ff */
[----:B------:R-:W-:-:S03]  /*0380*/  ISETP.GE.U32.AND P1, PT, R6, R3, PT ;  /* 0x000000030600720c */ /* 0x000fc60003f26070 */
[----:B------:R-:W-:-:S04]  /*0390*/  IMAD.MOV R6, RZ, RZ, -R12 ;  /* 0x000000ffff067224 */ /* 0x000fc800078e0a0c */
[----:B------:R-:W-:-:S05]  /*03a0*/  IMAD R8, R8, R6, R9 ;  /* 0x0000000608087224 */ /* 0x000fca00078e0209 */
[----:B------:R-:W-:Y:S01]  /*03b0*/  ISETP.GT.U32.AND P0, PT, R4, R8, PT ;  /* 0x000000080400720c */ /* 0x000fe20003f04070 */
[----:B------:R-:W-:Y:S01]  /*03c0*/  @P1 VIADD R5, R5, 0x1 ;  /* 0x0000000105051836 */ /* 0x000fe20000000000 */
[----:B------:R-:W-:-:S05]  /*03d0*/  @!P2 LOP3.LUT R5, RZ, R3, RZ, 0x33, !PT ;  /* 0x00000003ff05a212 */ /* 0x000fca00078e33ff */
[----:B------:R-:W-:-:S05]  /*03e0*/  IMAD R6, R5, 0x5, RZ ;  /* 0x0000000505067824 */ /* 0x000fca00078e02ff */
[----:B-1----:R-:W-:Y:S02]  /*03f0*/  ISETP.GT.AND P1, PT, R6, UR4, PT ;  /* 0x0000000406007c0c */ /* 0x002fe4000bf24270 */
[----:B------:R-:W-:-:S04]  /*0400*/  @!P0 IADD3 R8, PT, PT, R8, -R4, RZ ;  /* 0x8000000408088210 */ /* 0x000fc80007ffe0ff */
[----:B------:R-:W-:-:S07]  /*0410*/  ISETP.GT.U32.AND P0, PT, R4, R8, PT ;  /* 0x000000080400720c */ /* 0x000fce0003f04070 */
[----:B------:R-:W-:Y:S06]  /*0420*/  @P1 EXIT ;  /* 0x000000000000194d */ /* 0x000fec0003800000 */
[----:B------:R-:W0:Y:S01]  /*0430*/  LDC.64 R10, c[0x0][0x388] ;  /* 0x0000e200ff0a7b82 */ /* 0x000e220000000a00 */
[----:B------:R-:W-:Y:S01]  /*0440*/  ISETP.GE.AND P1, PT, R7, RZ, PT ;  /* 0x000000ff0700720c */ /* 0x000fe20003f26270 */
[----:B------:R-:W-:Y:S01]  /*0450*/  @!P0 IMAD.IADD R8, R8, 0x1, -R4 ;  /* 0x0000000108088824 */ /* 0x000fe200078e0a04 */
[----:B------:R-:W-:Y:S01]  /*0460*/  ISETP.NE.AND P0, PT, R0, RZ, PT ;  /* 0x000000ff0000720c */ /* 0x000fe20003f05270 */
[----:B------:R-:W1:Y:S01]  /*0470*/  LDCU.64 UR6, c[0x0][0x358] ;  /* 0x00006b00ff0677ac */ /* 0x000e620008000a00 */
[----:B------:R-:W-:-:S03]  /*0480*/  SHF.R.U32.HI R12, RZ, 0x5, R2 ;  /* 0x00000005ff0c7819 */ /* 0x000fc60000011602 */
[----:B------:R-:W2:Y:S01]  /*0490*/  S2UR UR5, SR_CgaCtaId ;  /* 0x00000000000579c3 */ /* 0x000ea20000008800 */
[----:B------:R-:W3:Y:S01]  /*04a0*/  LDCU UR8, c[0x0][0x39c] ;  /* 0x00007380ff0877ac */ /* 0x000ee20008000800 */
[----:B------:R-:W-:-:S04]  /*04b0*/  UMOV UR4, 0x400 ;  /* 0x0000040000047882 */ /* 0x000fc80000000000 */
[----:B------:R-:W-:Y:S01]  /*04c0*/  @!P1 IADD3 R8, PT, PT, -R8, RZ, RZ ;  /* 0x000000ff08089210 */ /* 0x000fe20007ffe1ff */
[----:B------:R-:W4:Y:S01]  /*04d0*/  LDCU UR9, c[0x0][0x398] ;  /* 0x00007300ff0977ac */ /* 0x000f220008000800 */
[----:B------:R-:W-:-:S05]  /*04e0*/  @!P0 LOP3.LUT R8, RZ, R0, RZ, 0x33, !PT ;  /* 0x00000000ff088212 */ /* 0x000fca00078e33ff */
[----:B0-----:R-:W-:Y:S02]  /*04f0*/  IMAD.WIDE R4, R8, 0x4, R10 ;  /* 0x0000000408047825 */ /* 0x001fe400078e020a */
[----:B------:R-:W0:Y:S01]  /*0500*/  I2F.U32.RP R10, R12 ;  /* 0x0000000c000a7306 */ /* 0x000e220000209000 */
[----:B------:R-:W-:Y:S02]  /*0510*/  SHF.R.S32.HI R9, RZ, 0x1f, R8 ;  /* 0x0000001fff097819 */ /* 0x000fe40000011408 */
[----:B------:R-:W-:Y:S01]  /*0520*/  IADD3 R11, PT, PT, RZ, -R12, RZ ;  /* 0x8000000cff0b7210 */ /* 0x000fe20007ffe0ff */
[----:B-1----:R1:W5:Y:S01]  /*0530*/  LDG.E.CONSTANT R0, desc[UR6][R4.64] ;  /* 0x0000000604007981 */ /* 0x002362000c1e9900 */
[----:B------:R-:W-:Y:S01]  /*0540*/  LEA.HI R9, R9, R8, RZ, 0x5 ;  /* 0x0000000809097211 */ /* 0x000fe200078f28ff */
[----:B--2---:R-:W-:Y:S01]  /*0550*/  ULEA UR4, UR5, UR4, 0x18 ;  /* 0x0000000405047291 */ /* 0x004fe2000f8ec0ff */
[----:B------:R-:W-:Y:S02]  /*0560*/  ISETP.NE.U32.AND P2, PT, R12, RZ, PT ;  /* 0x000000ff0c00720c */ /* 0x000fe40003f45070 */
[----:B------:R-:W-:-:S02]  /*0570*/  SHF.R.S32.HI R9, RZ, 0x5, R9 ;  /* 0x00000005ff097819 */ /* 0x000fc40000011409 */
[----:B---3--:R-:W-:Y:S02]  /*0580*/  ISETP.GE.AND P1, PT, R8, UR8, PT ;  /* 0x0000000808007c0c */ /* 0x008fe4000bf26270 */
[----:B------:R-:W-:Y:S01]  /*0590*/  LEA.HI R2, R9, R9, RZ, 0x5 ;  /* 0x0000000909027211 */ /* 0x000fe200078f28ff */
[----:B0-----:R-:W0:Y:S01]  /*05a0*/  MUFU.RCP R10, R10 ;  /* 0x0000000a000a7308 */ /* 0x001e220000001000 */
[----:B------:R-:W-:Y:S02]  /*05b0*/  LEA R13, R7, UR4, 0x2 ;  /* 0x00000004070d7c11 */ /* 0x000fe4000f8e10ff */
[----:B-1----:R-:W-:Y:S01]  /*05c0*/  LOP3.LUT R4, R2, 0xffffffe0, RZ, 0xc0, !PT ;  /* 0xffffffe002047812 */ /* 0x002fe200078ec0ff */
[----:B------:R-:W-:-:S03]  /*05d0*/  IMAD.MOV.U32 R2, RZ, RZ, RZ ;  /* 0x000000ffff027224 */ /* 0x000fc600078e00ff */
[----:B------:R-:W-:Y:S01]  /*05e0*/  IADD3 R9, PT, PT, R9, -R4, RZ ;  /* 0x8000000409097210 */ /* 0x000fe20007ffe0ff */
[----:B0-----:R-:W-:Y:S01]  /*05f0*/  VIADD R3, R10, 0xffffffe ;  /* 0x0ffffffe0a037836 */ /* 0x001fe20000000000 */
[----:B------:R-:W-:-:S04]  /*0600*/  SHF.R.S32.HI R10, RZ, 0x1f, R7 ;  /* 0x0000001fff0a7819 */ /* 0x000fc80000011407 */
[----:B------:R-:W-:Y:S01]  /*0610*/  LEA.HI R10, R10, R7, RZ, 0x5 ;  /* 0x000000070a0a7211 */ /* 0x000fe200078f28ff */
[----:B------:R-:W0:Y:S03]  /*0620*/  F2I.FTZ.U32.TRUNC.NTZ R3, R3 ;  /* 0x0000000300037305 */ /* 0x000e26000021f000 */
[----:B------:R-:W-:-:S04]  /*0630*/  LOP3.LUT R10, R10, 0xffffffe0, RZ, 0xc0, !PT ;  /* 0xffffffe00a0a7812 */ /* 0x000fc800078ec0ff */
[----:B------:R-:W-:-:S04]  /*0640*/  IADD3 R10, PT, PT, R7, -R10, RZ ;  /* 0x8000000a070a7210 */ /* 0x000fc80007ffe0ff */
[----:B------:R-:W-:Y:S01]  /*0650*/  LEA R19, R10, UR4, 0x2 ;  /* 0x000000040a137c11 */ /* 0x000fe2000f8e10ff */
[----:B0-----:R-:W-:Y:S02]  /*0660*/  IMAD R5, R11, R3, RZ ;  /* 0x000000030b057224 */ /* 0x001fe400078e02ff */
[----:B------:R-:W-:Y:S02]  /*0670*/  IMAD.MOV.U32 R11, RZ, RZ, RZ ;  /* 0x000000ffff0b7224 */ /* 0x000fe400078e00ff */
[----:B------:R-:W-:Y:S02]  /*0680*/  IMAD.HI.U32 R2, R3, R5, R2 ;  /* 0x0000000503027227 */ /* 0x000fe400078e0002 */
[----:B------:R-:W0:Y:S04]  /*0690*/  LDC.64 R4, c[0x0][0x390] ;  /* 0x0000e400ff047b82 */ /* 0x000e280000000a00 */
[----:B------:R-:W-:-:S04]  /*06a0*/  IMAD.HI.U32 R2, R2, R9, RZ ;  /* 0x0000000902027227 */ /* 0x000fc800078e00ff */
[----:B------:R-:W-:-:S04]  /*06b0*/  IMAD.MOV R2, RZ, RZ, -R2 ;  /* 0x000000ffff027224 */ /* 0x000fc800078e0a02 */
[----:B------:R-:W-:Y:S02]  /*06c0*/  IMAD R9, R12, R2, R9 ;  /* 0x000000020c097224 */ /* 0x000fe400078e0209 */
[----:B------:R-:W1:Y:S03]  /*06d0*/  LDC.64 R2, c[0x0][0x380] ;  /* 0x0000e000ff027b82 */ /* 0x000e660000000a00 */
[----:B------:R-:W-:-:S13]  /*06e0*/  ISETP.GE.U32.AND P0, PT, R9, R12, PT ;  /* 0x0000000c0900720c */ /* 0x000fda0003f06070 */
[----:B------:R-:W-:-:S04]  /*06f0*/  @P0 IADD3 R9, PT, PT, -R12, R9, RZ ;  /* 0x000000090c090210 */ /* 0x000fc80007ffe1ff */
[----:B------:R-:W-:-:S13]  /*0700*/  ISETP.GE.U32.AND P0, PT, R9, R12, PT ;  /* 0x0000000c0900720c */ /* 0x000fda0003f06070 */
[----:B------:R-:W-:Y:S01]  /*0710*/  @P0 IMAD.IADD R9, R9, 0x1, -R12 ;  /* 0x0000000109090824 */ /* 0x000fe200078e0a0c */
[----:B------:R-:W-:Y:S02]  /*0720*/  @!P2 LOP3.LUT R9, RZ, R12, RZ, 0x33, !PT ;  /* 0x0000000cff09a212 */ /* 0x000fe400078e33ff */
[----:B------:R-:W-:Y:S02]  /*0730*/  ISETP.GT.AND P0, PT, R7, 0x1f, PT ;  /* 0x0000001f0700780c */ /* 0x000fe40003f04270 */
[----:B0---4-:R-:W-:-:S11]  /*0740*/  LEA R12, R9, UR4, 0x2 ;  /* 0x00000004090c7c11 */ /* 0x011fd6000f8e10ff */
.L_x_100:
[----:B0-----:R0:W-:Y:S01]  /*0750*/  @!P0 STS [R13], RZ ;  /* 0x000000ff0d008388 */ /* 0x0011e20000000800 */
[----:B------:R-:W-:Y:S01]  /*0760*/  BSSY.RECONVERGENT B0, `(.L_x_94) ;  /* 0x0000009000007945 */ /* 0x000fe20003800200 */
[----:B------:R-:W-:Y:S01]  /*0770*/  ISETP.NE.AND P2, PT, R10, RZ, PT ;  /* 0x000000ff0a00720c */ /* 0x000fe20003f45270 */
[----:B------:R-:W-:Y:S01]  /*0780*/  IMAD.MOV.U32 R16, RZ, RZ, RZ ;  /* 0x000000ffff107224 */ /* 0x000fe200078e00ff */
[----:B------:R-:W-:Y:S01]  /*0790*/  IADD3 R7, PT, PT, R6, R11, RZ ;  /* 0x0000000b06077210 */ /* 0x000fe20007ffe0ff */
[----:B--234-:R-:W-:Y:S10]  /*07a0*/  @P1 BRA `(.L_x_95) ;  /* 0x0000000000101947 */ /* 0x01cff40003800000 */
[----:B------:R-:W-:-:S04]  /*07b0*/  IMAD R15, R7, UR8, R8 ;  /* 0x00000008070f7c24 */ /* 0x000fc8000f8e0208 */
[----:B-1----:R-:W-:-:S06]  /*07c0*/  IMAD.WIDE R14, R15, 0x4, R2 ;  /* 0x000000040f0e7825 */ /* 0x002fcc00078e0202 */
[----:B------:R-:W2:Y:S02]  /*07d0*/  LDG.E.CONSTANT R15, desc[UR6][R14.64] ;  /* 0x000000060e0f7981 */ /* 0x000ea4000c1e9900 */
[----:B--2--5:R-:W-:-:S07]  /*07e0*/  FFMA R16, R0, R15, RZ ;  /* 0x0000000f00107223 */ /* 0x024fce00000000ff */
.L_x_95:
[----:B------:R-:W-:Y:S05]  /*07f0*/  BSYNC.RECONVERGENT B0 ;  /* 0x0000000000007941 */ /* 0x000fea0003800200 */
.L_x_94:
[----:B------:R-:W-:-:S03]  /*0800*/  UMOV UR4, 0xffffffff ;  /* 0xffffffff00047882 */ /* 0x000fc60000000000 */
        /* <DEDUP_REMOVED lines=10> */
.L_x_107:
[----:B------:R-:W-:Y:S01]  /*08b0*/  ISETP.NE.AND P3, PT, R9, RZ, PT ;  /* 0x000000ff0900720c */ /* 0x000fe20003f65270 */
[----:B---3--:R-:W-:Y:S01]  /*08c0*/  FADD R21, R18, R21 ;  /* 0x0000001512157221 */ /* 0x008fe20000000000 */
[----:B------:R-:W-:Y:S05]  /*08d0*/  WARPSYNC.ALL ;  /* 0x0000000000007948 */ /* 0x000fea0003800000 */
[----:B------:R3:W-:Y:S01]  /*08e0*/  @!P2 STS [R12], R21 ;  /* 0x000000150c00a388 */ /* 0x0007e20000000800 */
[----:B------:R-:W-:Y:S01]  /*08f0*/  BSSY B0, `(.L_x_97) ;  /* 0x0000013000007945 */ /* 0x000fe20003800000 */
[----:B------:R-:W-:Y:S06]  /*0900*/  BAR.SYNC.DEFER_BLOCKING 0x0 ;  /* 0x0000000000007b1d */ /* 0x000fec0000010000 */
[----:B------:R-:W-:Y:S05]  /*0910*/  @P3 BRA `(.L_x_98) ;  /* 0x0000000000403947 */ /* 0x000fea0003800000 */
[----:B------:R4:W0:Y:S01]  /*0920*/  LDS R14, [R19] ;  /* 0x00000000130e7984 */ /* 0x0008220000000800 */
[----:B------:R-:W-:-:S03]  /*0930*/  UMOV UR4, 0xffffffff ;  /* 0xffffffff00047882 */ /* 0x000fc60000000000 */
[----:B------:R-:W-:Y:S05]  /*0940*/  BRA.DIV UR4, `(.L_x_99) ;  /* 0x0000000204f47947 */ /* 0x000fea000b800000 */
[----:B0-----:R-:W0:Y:S02]  /*0950*/  SHFL.DOWN PT, R15, R14, 0x10, 0x1f ;  /* 0x0a001f000e0f7f89 */ /* 0x001e2400000e0000 */
[----:B0-----:R-:W-:-:S05]  /*0960*/  FADD R15, R14, R15 ;  /* 0x0000000f0e0f7221 */ /* 0x001fca0000000000 */
[----:B------:R-:W0:Y:S02]  /*0970*/  SHFL.DOWN PT, R16, R15, 0x8, 0x1f ;  /* 0x09001f000f107f89 */ /* 0x000e2400000e0000 */
[----:B0-----:R-:W-:-:S05]  /*0980*/  FADD R16, R15, R16 ;  /* 0x000000100f107221 */ /* 0x001fca0000000000 */
[----:B------:R-:W0:Y:S02]  /*0990*/  SHFL.DOWN PT, R17, R16, 0x4, 0x1f ;  /* 0x08801f0010117f89 */ /* 0x000e2400000e0000 */
[----:B0-----:R-:W-:-:S05]  /*09a0*/  FADD R17, R16, R17 ;  /* 0x0000001110117221 */ /* 0x001fca0000000000 */
[----:B--2---:R-:W0:Y:S02]  /*09b0*/  SHFL.DOWN PT, R18, R17, 0x2, 0x1f ;  /* 0x08401f0011127f89 */ /* 0x004e2400000e0000 */
[----:B0-----:R-:W-:-:S05]  /*09c0*/  FADD R18, R17, R18 ;  /* 0x0000001211127221 */ /* 0x001fca0000000000 */
[----:B---3--:R0:W2:Y:S02]  /*09d0*/  SHFL.DOWN PT, R21, R18, 0x1, 0x1f ;  /* 0x08201f0012157f89 */ /* 0x0080a400000e0000 */
.L_x_113:
[----:B--2---:R-:W-:Y:S01]  /*09e0*/  FADD R21, R18, R21 ;  /* 0x0000001512157221 */ /* 0x004fe20000000000 */
[----:B------:R-:W-:Y:S06]  /*09f0*/  @P2 BRA `(.L_x_98) ;  /* 0x0000000000082947 */ /* 0x000fec0003800000 */
[----:B------:R-:W-:-:S05]  /*0a00*/  IMAD.WIDE R14, R7, 0x4, R4 ;  /* 0x00000004070e7825 */ /* 0x000fca00078e0204 */
[----:B------:R2:W-:Y:S02]  /*0a10*/  REDG.E.ADD.F32.FTZ.RN.STRONG.GPU desc[UR6][R14.64], R21 ;  /* 0x000000150e0079a6 */ /* 0x0005e4000c12f306 */
.L_x_98:
[----:B------:R-:W-:Y:S05]  /*0a20*/  BSYNC B0 ;  /* 0x0000000000007941 */ /* 0x000fea0003800000 */
.L_x_97:
[----:B------:R-:W-:Y:S02]  /*0a30*/  ISETP.GE.U32.AND P2, PT, R11, 0x4, PT ;  /* 0x000000040b00780c */ /* 0x000fe40003f46070 */
[----:B------:R-:W-:-:S04]  /*0a40*/  IADD3 R7, PT, PT, R7, 0x1, RZ ;  /* 0x0000000107077810 */ /* 0x000fc80007ffe0ff */
[----:B------:R-:W-:-:S07]  /*0a50*/  ISETP.GT.AND P3, PT, R7, UR9, PT ;  /* 0x0000000907007c0c */ /* 0x000fce000bf64270 */
[----:B------:R-:W-:Y:S06]  /*0a60*/  @P2 EXIT ;  /* 0x000000000000294d */ /* 0x000fec0003800000 */
[----:B------:R-:W-:Y:S01]  /*0a70*/  VIADD R11, R11, 0x1 ;  /* 0x000000010b0b7836 */ /* 0x000fe20000000000 */
[----:B------:R-:W-:Y:S06]  /*0a80*/  @!P3 BRA `(.L_x_100) ;  /* 0xfffffffc0030b947 */ /* 0x000fec000383ffff */
[----:B------:R-:W-:Y:S05]  /*0a90*/  EXIT ;  /* 0x000000000000794d */ /* 0x000fea0003800000 */
.L_x_96:
[----:B------:R-:W-:Y:S01]  /*0aa0*/  HFMA2 R25, -RZ, RZ, 0, 1.847743988037109375e-06 ;  /* 0x0000001fff197431 */ /* 0x000fe200000001ff */
[----:B------:R-:W-:Y:S01]  /*0ab0*/  BSSY B0, `(.L_x_101) ;  /* 0x0000007000007945 */ /* 0x000fe20003800000 */
[----:B------:R-:W-:Y:S01]  /*0ac0*/  MOV R23, R16 ;  /* 0x0000001000177202 */ /* 0x000fe20000000f00 */
[----:B------:R-:W-:Y:S02]  /*0ad0*/  IMAD.MOV.U32 R22, RZ, RZ, 0x10 ;  /* 0x00000010ff167424 */ /* 0x000fe400078e00ff */
[----:B------:R-:W-:-:S07]  /*0ae0*/  IMAD.MOV.U32 R20, RZ, RZ, -0x1 ;  /* 0xffffffffff147424 */ /* 0x000fce00078e00ff */
[----:B01---5:R-:W-:Y:S05]  /*0af0*/  WARPSYNC.COLLECTIVE R20, `(.L_x_102) ;  /* 0x0000000014087348 */ /* 0x023fea0003c00000 */
[----:B------:R2:W3:Y:S02]  /*0b00*/  SHFL.DOWN P3, R21, R23, R22, R25 ;  /* 0x0800001617157389 */ /* 0x0004e40000060019 */
[----:B0123-5:R-:W-:Y:S05]  /*0b10*/  ENDCOLLECTIVE ;  /* 0x000000000000791b */ /* 0x02ffea0003800000 */
.L_x_102:
[----:B------:R-:W-:Y:S05]  /*0b20*/  BSYNC B0 ;  /* 0x0000000000007941 */ /* 0x000fea0003800000 */
.L_x_101:
[----:B------:R-:W-:Y:S01]  /*0b30*/  MOV R15, R21 ;  /* 0x00000015000f7202 */ /* 0x000fe20000000f00 */
[----:B------:R-:W-:Y:S02]  /*0b40*/  HFMA2 R22, -RZ, RZ, 0, 4.76837158203125e-07 ;  /* 0x00000008ff167431 */ /* 0x000fe400000001ff */
[----:B------:R-:W-:Y:S01]  /*0b50*/  IMAD.MOV.U32 R25, RZ, RZ, 0x1f ;  /* 0x0000001fff197424 */ /* 0x000fe200078e00ff */
[----:B------:R-:W-:Y:S01]  /*0b60*/  MOV R20, 0xffffffff ;  /* 0xffffffff00147802 */ /* 0x000fe20000000f00 */
[----:B------:R-:W-:-:S04]  /*0b70*/  FADD R15, R15, R16 ;  /* 0x000000100f0f7221 */ /* 0x000fc80000000000 */
[----:B------:R-:W-:-:S07]  /*0b80*/  IMAD.MOV.U32 R23, RZ, RZ, R15 ;  /* 0x000000ffff177224 */ /* 0x000fce00078e000f */
[----:B------:R-:W-:Y:S05]  /*0b90*/  WARPSYNC.COLLECTIVE R20, `(.L_x_103) ;  /* 0x0000000014087348 */ /* 0x000fea0003c00000 */
[----:B------:R0:W1:Y:S02]  /*0ba0*/  SHFL.DOWN P3, R21, R23, R22, R25 ;  /* 0x0800001617157389 */ /* 0x0000640000060019 */
[----:B01----:R-:W-:Y:S05]  /*0bb0*/  ENDCOLLECTIVE ;  /* 0x000000000000791b */ /* 0x003fea0003800000 */
.L_x_103:
[----:B------:R-:W-:Y:S02]  /*0bc0*/  IMAD.MOV.U32 R22, RZ, RZ, 0x4 ;  /* 0x00000004ff167424 */ /* 0x000fe400078e00ff */
[----:B------:R-:W-:-:S04]  /*0bd0*/  IMAD.MOV.U32 R14, RZ, RZ, R21 ;  /* 0x000000ffff0e7224 */ /* 0x000fc800078e0015 */
[----:B------:R-:W-:-:S05]  /*0be0*/  FADD R14, R15, R14 ;  /* 0x0000000e0f0e7221 */ /* 0x000fca0000000000 */
[----:B------:R-:W-:-:S07]  /*0bf0*/  MOV R23, R14 ;  /* 0x0000000e00177202 */ /* 0x000fce0000000f00 */
[----:B------:R-:W-:Y:S05]  /*0c00*/  WARPSYNC.COLLECTIVE R20, `(.L_x_104) ;  /* 0x0000000014087348 */ /* 0x000fea0003c00000 */
[----:B------:R0:W1:Y:S02]  /*0c10*/  SHFL.DOWN P3, R21, R23, R22, R25 ;  /* 0x0800001617157389 */ /* 0x0000640000060019 */
[----:B01----:R-:W-:Y:S05]  /*0c20*/  ENDCOLLECTIVE ;  /* 0x000000000000791b */ /* 0x003fea0003800000 */
.L_x_104:
[----:B------:R-:W-:Y:S01]  /*0c30*/  HFMA2 R22, -RZ, RZ, 0, 1.1920928955078125e-07 ;  /* 0x00000002ff167431 */ /* 0x000fe200000001ff */
[----:B------:R-:W-:-:S05]  /*0c40*/  MOV R17, R21 ;  /* 0x0000001500117202 */ /* 0x000fca0000000f00 */
[----:B------:R-:W-:-:S04]  /*0c50*/  FADD R17, R14, R17 ;  /* 0x000000110e117221 */ /* 0x000fc80000000000 */
[----:B------:R-:W-:-:S07]  /*0c60*/  IMAD.MOV.U32 R23, RZ, RZ, R17 ;  /* 0x000000ffff177224 */ /* 0x000fce00078e0011 */
[----:B------:R-:W-:Y:S05]  /*0c70*/  WARPSYNC.COLLECTIVE R20, `(.L_x_105) ;  /* 0x0000000014087348 */ /* 0x000fea0003c00000 */
[----:B------:R0:W1:Y:S02]  /*0c80*/  SHFL.DOWN P3, R21, R23, R22, R25 ;  /* 0x0800001617157389 */ /* 0x0000640000060019 */
[----:B01----:R-:W-:Y:S05]  /*0c90*/  ENDCOLLECTIVE ;  /* 0x000000000000791b */ /* 0x003fea0003800000 */
.L_x_105:
[----:B------:R-:W-:Y:S02]  /*0ca0*/  IMAD.MOV.U32 R22, RZ, RZ, 0x1 ;  /* 0x00000001ff167424 */ /* 0x000fe400078e00ff */
[----:B------:R-:W-:-:S04]  /*0cb0*/  IMAD.MOV.U32 R18, RZ, RZ, R21 ;  /* 0x000000ffff127224 */ /* 0x000fc800078e0015 */
[----:B------:R-:W-:-:S05]  /*0cc0*/  FADD R18, R17, R18 ;  /* 0x0000001211127221 */ /* 0x000fca0000000000 */
[----:B------:R-:W-:-:S07]  /*0cd0*/  MOV R23, R18 ;  /* 0x0000001200177202 */ /* 0x000fce0000000f00 */
[----:B------:R-:W-:Y:S05]  /*0ce0*/  WARPSYNC.COLLECTIVE R20, `(.L_x_106) ;  /* 0x0000000014087348 */ /* 0x000fea0003c00000 */
[----:B------:R0:W1:Y:S02]  /*0cf0*/  SHFL.DOWN P3, R21, R23, R22, R25 ;  /* 0x0800001617157389 */ /* 0x0000640000060019 */
[----:B01----:R-:W-:Y:S05]  /*0d00*/  ENDCOLLECTIVE ;  /* 0x000000000000791b */ /* 0x003fea0003800000 */
.L_x_106:
[----:B------:R-:W-:Y:S05]  /*0d10*/  BRA `(.L_x_107) ;  /* 0xfffffff800e47947 */ /* 0x000fea000383ffff */
.L_x_99:
[----:B------:R-:W-:Y:S01]  /*0d20*/  HFMA2 R25, -RZ, RZ, 0, 1.847743988037109375e-06 ;  /* 0x0000001fff197431 */ /* 0x000fe200000001ff */
[----:B0-----:R-:W-:Y:S01]  /*0d30*/  MOV R23, R14 ;  /* 0x0000000e00177202 */ /* 0x001fe20000000f00 */
[----:B------:R-:W-:Y:S02]  /*0d40*/  IMAD.MOV.U32 R22, RZ, RZ, 0x10 ;  /* 0x00000010ff167424 */ /* 0x000fe400078e00ff */
[----:B------:R-:W-:-:S07]  /*0d50*/  IMAD.MOV.U32 R20, RZ, RZ, -0x1 ;  /* 0xffffffffff147424 */ /* 0x000fce00078e00ff */
[----:B-12345:R-:W-:Y:S05]  /*0d60*/  WARPSYNC.COLLECTIVE R20, `(.L_x_108) ;  /* 0x0000000014087348 */ /* 0x03efea0003c00000 */
[----:B---3--:R0:W3:Y:S02]  /*0d70*/  SHFL.DOWN P3, R21, R23, R22, R25 ;  /* 0x0800001617157389 */ /* 0x0080e40000060019 */
[----:B012345:R-:W-:Y:S05]  /*0d80*/  ENDCOLLECTIVE ;  /* 0x000000000000791b */ /* 0x03ffea0003800000 */
.L_x_108:
[----:B------:R-:W-:Y:S01]  /*0d90*/  HFMA2 R22, -RZ, RZ, 0, 4.76837158203125e-07 ;  /* 0x00000008ff167431 */ /* 0x000fe200000001ff */
[----:B------:R-:W-:-:S05]  /*0da0*/  MOV R15, R21 ;  /* 0x00000015000f7202 */ /* 0x000fca0000000f00 */
[----:B------:R-:W-:-:S04]  /*0db0*/  FADD R15, R14, R15 ;  /* 0x0000000f0e0f7221 */ /* 0x000fc80000000000 */
[----:B------:R-:W-:-:S07]  /*0dc0*/  IMAD.MOV.U32 R23, RZ, RZ, R15 ;  /* 0x000000ffff177224 */ /* 0x000fce00078e000f */
[----:B------:R-:W-:Y:S05]  /*0dd0*/  WARPSYNC.COLLECTIVE R20, `(.L_x_109) ;  /* 0x0000000014087348 */ /* 0x000fea0003c00000 */
[----:B------:R0:W1:Y:S02]  /*0de0*/  SHFL.DOWN P3, R21, R23, R22, R25 ;  /* 0x0800001617157389 */ /* 0x0000640000060019 */
[----:B01----:R-:W-:Y:S05]  /*0df0*/  ENDCOLLECTIVE ;  /* 0x000000000000791b */ /* 0x003fea0003800000 */
.L_x_109:
[----:B------:R-:W-:Y:S02]  /*0e00*/  IMAD.MOV.U32 R22, RZ, RZ, 0x4 ;  /* 0x00000004ff167424 */ /* 0x000fe400078e00ff */
[----:B------:R-:W-:-:S04]  /*0e10*/  IMAD.MOV.U32 R16, RZ, RZ, R21 ;  /* 0x000000ffff107224 */ /* 0x000fc800078e0015 */
[----:B------:R-:W-:-:S05]  /*0e20*/  FADD R16, R15, R16 ;  /* 0x000000100f107221 */ /* 0x000fca0000000000 */
[----:B------:R-:W-:-:S07]  /*0e30*/  MOV R23, R16 ;  /* 0x0000001000177202 */ /* 0x000fce0000000f00 */
[----:B------:R-:W-:Y:S05]  /*0e40*/  WARPSYNC.COLLECTIVE R20, `(.L_x_110) ;  /* 0x0000000014087348 */ /* 0x000fea0003c00000 */
[----:B------:R0:W1:Y:S02]  /*0e50*/  SHFL.DOWN P3, R21, R23, R22, R25 ;  /* 0x0800001617157389 */ /* 0x0000640000060019 */
[----:B01----:R-:W-:Y:S05]  /*0e60*/  ENDCOLLECTIVE ;  /* 0x000000000000791b */ /* 0x003fea0003800000 */
.L_x_110:
[----:B------:R-:W-:Y:S01]  /*0e70*/  HFMA2 R22, -RZ, RZ, 0, 1.1920928955078125e-07 ;  /* 0x00000002ff167431 */ /* 0x000fe200000001ff */
[----:B------:R-:W-:-:S05]  /*0e80*/  MOV R17, R21 ;  /* 0x0000001500117202 */ /* 0x000fca0000000f00 */
[----:B------:R-:W-:-:S04]  /*0e90*/  FADD R17, R16, R17 ;  /* 0x0000001110117221 */ /* 0x000fc80000000000 */
[----:B------:R-:W-:-:S07]  /*0ea0*/  IMAD.MOV.U32 R23, RZ, RZ, R17 ;  /* 0x000000ffff177224 */ /* 0x000fce00078e0011 */
[----:B------:R-:W-:Y:S05]  /*0eb0*/  WARPSYNC.COLLECTIVE R20, `(.L_x_111) ;  /* 0x0000000014087348 */ /* 0x000fea0003c00000 */
[----:B------:R0:W1:Y:S02]  /*0ec0*/  SHFL.DOWN P3, R21, R23, R22, R25 ;  /* 0x0800001617157389 */ /* 0x0000640000060019 */
[----:B01----:R-:W-:Y:S05]  /*0ed0*/  ENDCOLLECTIVE ;  /* 0x000000000000791b */ /* 0x003fea0003800000 */
.L_x_111:
[----:B------:R-:W-:Y:S02]  /*0ee0*/  HFMA2 R22, -RZ, RZ, 0, 5.9604644775390625e-08 ;  /* 0x00000001ff167431 */ /* 0x000fe400000001ff */
[----:B------:R-:W-:-:S04]  /*0ef0*/  IMAD.MOV.U32 R18, RZ, RZ, R21 ;  /* 0x000000ffff127224 */ /* 0x000fc800078e0015 */
[----:B------:R-:W-:-:S05]  /*0f00*/  FADD R18, R17, R18 ;  /* 0x0000001211127221 */ /* 0x000fca0000000000 */
[----:B------:R-:W-:-:S07]  /*0f10*/  MOV R23, R18 ;  /* 0x0000001200177202 */ /* 0x000fce0000000f00 */
[----:B------:R-:W-:Y:S05]  /*0f20*/  WARPSYNC.COLLECTIVE R20, `(.L_x_112) ;  /* 0x0000000014087348 */ /* 0x000fea0003c00000 */
[----:B------:R0:W1:Y:S02]  /*0f30*/  SHFL.DOWN P3, R21, R23, R22, R25 ;  /* 0x0800001617157389 */ /* 0x0000640000060019 */
[----:B01----:R-:W-:Y:S05]  /*0f40*/  ENDCOLLECTIVE ;  /* 0x000000000000791b */ /* 0x003fea0003800000 */
.L_x_112:
[----:B------:R-:W-:Y:S05]  /*0f50*/  BRA `(.L_x_113) ;  /* 0xfffffff800a07947 */ /* 0x000fea000383ffff */
.L_x_114:
        /* <DEDUP_REMOVED lines=10> */
.L_x_124:


//--------------------- .text._Z23mv_warpReduceNoRollOverPKfS0_Pfii --------------------------
	.section	.text._Z23mv_warpReduceNoRollOverPKfS0_Pfii,"ax",@progbits
	.align	128
        .global         _Z23mv_warpReduceNoRollOverPKfS0_Pfii
        .type           _Z23mv_warpReduceNoRollOverPKfS0_Pfii,@function
        .size           _Z23mv_warpReduceNoRollOverPKfS0_Pfii,(.L_x_125 - _Z23mv_warpReduceNoRollOverPKfS0_Pfii)
        .other          _Z23mv_warpReduceNoRollOverPKfS0_Pfii,@"STO_CUDA_ENTRY STV_DEFAULT"
_Z23mv_warpReduceNoRollOverPKfS0_Pfii:
.text._Z23mv_warpReduceNoRollOverPKfS0_Pfii:
        /* <DEDUP_REMOVED lines=8> */
[----:B0-----:R-:W-:-:S06]  /*0080*/  VIADD R4, R2, 0xffffffe ;  /* 0x0ffffffe02047836 */ /* 0x001fcc0000000000 */
        /* <DEDUP_REMOVED lines=10> */
[----:B------:R-:W-:Y:S01]  /*0130*/  @P0 IMAD.IADD R5, R5, 0x1, -R0 ;  /* 0x0000000105050824 */ /* 0x000fe200078e0a00 */
[----:B------:R-:W-:-:S04]  /*0140*/  @P0 IADD3 R7, PT, PT, R7, 0x1, RZ ;  /* 0x0000000107070810 */ /* 0x000fc80007ffe0ff */
[----:B------:R-:W-:-:S13]  /*0150*/  ISETP.GE.U32.AND P1, PT, R5, R0, PT ;  /* 0x000000000500720c */ /* 0x000fda0003f26070 */
[----:B------:R-:W-:Y:S01]  /*0160*/  @P1 VIADD R7, R7, 0x1 ;  /* 0x0000000107071836 */ /* 0x000fe20000000000 */
        /* <DEDUP_REMOVED lines=8> */
[----:B--2---:R-:W2:Y:S01]  /*01f0*/  MUFU.RCP R10, R10 ;  /* 0x0000000a000a7308 */ /* 0x004ea20000001000 */
[----:B0-----:R-:W-:-:S07]  /*0200*/  VIADD R4, R2, 0xffffffe ;  /* 0x0ffffffe02047836 */ /* 0x001fce0000000000 */
[----:B------:R-:W0:Y:S01]  /*0210*/  F2I.FTZ.U32.TRUNC.NTZ R9, R4 ;  /* 0x0000000400097305 */ /* 0x000e22000021f000 */
[----:B--2---:R-:W-:Y:S02]  /*0220*/  VIADD R11, R10, 0xffffffe ;  /* 0x0ffffffe0a0b7836 */ /* 0x004fe40000000000 */
[----:B0-----:R-:W-:-:S05]  /*0230*/  IMAD R8, R7, R9, RZ ;  /* 0x0000000907087224 */ /* 0x001fca00078e02ff */
[----:B------:R-:W-:Y:S01]  /*0240*/  IADD3 R15, PT, PT, -R8, RZ, RZ ;  /* 0x000000ff080f7210 */ /* 0x000fe20007ffe1ff */
[----:B------:R-:W-:-:S04]  /*0250*/  IMAD.MOV.U32 R8, RZ, RZ, RZ ;  /* 0x000000ffff087224 */ /* 0x000fc800078e00ff */
[----:B------:R-:W-:Y:S02]  /*0260*/  IMAD.HI.U32 R2, R9, R15, R8 ;  /* 0x0000000f09027227 */ /* 0x000fe400078e0008 */
[----:B------:R-:W0:Y:S04]  /*0270*/  F2I.FTZ.U32.TRUNC.NTZ R9, R11 ;  /* 0x0000000b00097305 */ /* 0x000e28000021f000 */
[----:B---3--:R-:W-:-:S05]  /*0280*/  IMAD.HI.U32 R2, R2, UR4, RZ ;  /* 0x0000000402027c27 */ /* 0x008fca000f8e00ff */
[----:B------:R-:W-:-:S05]  /*0290*/  IADD3 R4, PT, PT, -R2, RZ, RZ ;  /* 0x000000ff02047210 */ /* 0x000fca0007ffe1ff */
[----:B------:R-:W-:Y:S02]  /*02a0*/  IMAD R10, R7, R4, UR4 ;  /* 0x00000004070a7e24 */ /* 0x000fe4000f8e0204 */
[----:B0-----:R-:W-:Y:S02]  /*02b0*/  IMAD.MOV R8, RZ, RZ, -R9 ;  /* 0x000000ffff087224 */ /* 0x001fe400078e0a09 */
[----:B-1----:R-:W-:Y:S01]  /*02c0*/  IMAD R4, R0, UR4, R13 ;  /* 0x0000000400047c24 */ /* 0x002fe2000f8e020d */
[----:B------:R-:W-:Y:S01]  /*02d0*/  ISETP.GE.U32.AND P0, PT, R10, R7, PT ;  /* 0x000000070a00720c */ /* 0x000fe20003f06070 */
[----:B------:R-:W0:Y:S01]  /*02e0*/  LDCU UR4, c[0x0][0x398] ;  /* 0x00007300ff0477ac */ /* 0x000e220008000800 */
[----:B------:R-:W-:Y:S01]  /*02f0*/  MOV R13, R8 ;  /* 0x00000008000d7202 */ /* 0x000fe20000000f00 */
[----:B------:R-:W-:Y:S01]  /*0300*/  IMAD.MOV.U32 R8, RZ, RZ, RZ ;  /* 0x000000ffff087224 */ /* 0x000fe200078e00ff */
[----:B------:R-:W-:-:S03]  /*0310*/  IABS R12, R4 ;  /* 0x00000004000c7213 */ /* 0x000fc60000000000 */
[----:B------:R-:W-:-:S04]  /*0320*/  IMAD R13, R13, R6, RZ ;  /* 0x000000060d0d7224 */ /* 0x000fc800078e02ff */
[----:B------:R-:W-:Y:S01]  /*0330*/  IMAD.HI.U32 R8, R9, R13, R8 ;  /* 0x0000000d09087227 */ /* 0x000fe200078e0008 */
[----:B------:R-:W-:Y:S02]  /*0340*/  MOV R13, R12 ;  /* 0x0000000c000d7202 */ /* 0x000fe40000000f00 */
[----:B------:R-:W-:Y:S01]  /*0350*/  @P0 IADD3 R10, PT, PT, -R7, R10, RZ ;  /* 0x0000000a070a0210 */ /* 0x000fe20007ffe1ff */
[----:B------:R-:W-:Y:S02]  /*0360*/  IMAD.MOV R9, RZ, RZ, -R14 ;  /* 0x000000ffff097224 */ /* 0x000fe400078e0a0e */
[----:B------:R-:W-:Y:S01]  /*0370*/  IMAD.HI.U32 R8, R8, R13, RZ ;  /* 0x0000000d08087227 */ /* 0x000fe200078e00ff */
[----:B------:R-:W-:-:S03]  /*0380*/  ISETP.GE.U32.AND P1, PT, R10, R7, PT ;  /* 0x000000070a00720c */ /* 0x000fc60003f26070 */
[----:B------:R-:W-:Y:S02]  /*0390*/  @P0 VIADD R2, R2, 0x1 ;  /* 0x0000000102020836 */ /* 0x000fe40000000000 */
[----:B------:R-:W-:-:S05]  /*03a0*/  IMAD R13, R8, R9, R13 ;  /* 0x00000009080d7224 */ /* 0x000fca00078e020d */
[----:B------:R-:W-:-:S03]  /*03b0*/  ISETP.GT.U32.AND P3, PT, R6, R13, PT ;  /* 0x0000000d0600720c */ /* 0x000fc60003f64070 */
[----:B------:R-:W-:Y:S02]  /*03c0*/  @P1 IADD3 R2, PT, PT, R2, 0x1, RZ ;  /* 0x0000000102021810 */ /* 0x000fe40007ffe0ff */
[----:B------:R-:W-:Y:S02]  /*03d0*/  @!P2 LOP3.LUT R2, RZ, R7, RZ, 0x33, !PT ;  /* 0x00000007ff02a212 */ /* 0x000fe400078e33ff */
[----:B------:R-:W-:Y:S02]  /*03e0*/  ISETP.GE.AND P1, PT, R4, RZ, PT ;  /* 0x000000ff0400720c */ /* 0x000fe40003f26270 */
[----:B0-----:R-:W-:-:S04]  /*03f0*/  ISETP.GT.AND P2, PT, R2, UR4, PT ;  /* 0x0000000402007c0c */ /* 0x001fc8000bf44270 */
[----:B------:R-:W-:-:S05]  /*0400*/  @!P3 IMAD.IADD R13, R13, 0x1, -R6 ;  /* 0x000000010d0db824 */ /* 0x000fca00078e0a06 */
[----:B------:R-:W-:-:S04]  /*0410*/  ISETP.GT.U32.AND P0, PT, R6, R13, PT ;  /* 0x0000000d0600720c */ /* 0x000fc80003f04070 */
[----:B------:R-:W-:Y:S09]  /*0420*/  @P2 EXIT ;  /* 0x000000000000294d */ /* 0x000ff20003800000 */
[----:B------:R-:W0:Y:S01]  /*0430*/  LDC.64 R8, c[0x0][0x380] ;  /* 0x0000e000ff087b82 */ /* 0x000e220000000a00 */
[----:B------:R-:W-:Y:S01]  /*0440*/  @!P0 IADD3 R13, PT, PT, R13, -R6, RZ ;  /* 0x800000060d0d8210 */ /* 0x000fe20007ffe0ff */
[----:B------:R-:W1:Y:S01]  /*0450*/  LDCU.64 UR6, c[0x0][0x358] ;  /* 0x00006b00ff0677ac */ /* 0x000e620008000a00 */
[----:B------:R-:W-:-:S03]  /*0460*/  ISETP.NE.AND P0, PT, R5, RZ, PT ;  /* 0x000000ff0500720c */ /* 0x000fc60003f05270 */
[----:B------:R-:W-:Y:S02]  /*0470*/  IMAD.MOV.U32 R6, RZ, RZ, R13 ;  /* 0x000000ffff067224 */ /* 0x000fe400078e000d */
[----:B------:R-:W2:Y:S03]  /*0480*/  LDC.64 R10, c[0x0][0x388] ;  /* 0x0000e200ff0a7b82 */ /* 0x000ea60000000a00 */
[----:B------:R-:W-:-:S05]  /*0490*/  @!P1 IADD3 R6, PT, PT, -R6, RZ, RZ ;  /* 0x000000ff06069210 */ /* 0x000fca0007ffe1ff */
[----:B------:R-:W-:-:S05]  /*04a0*/  @!P0 LOP3.LUT R6, RZ, R5, RZ, 0x33, !PT ;  /* 0x00000005ff068212 */ /* 0x000fca00078e33ff */
[----:B------:R-:W-:-:S04]  /*04b0*/  IMAD R5, R2, R3, R6 ;  /* 0x0000000302057224 */ /* 0x000fc800078e0206 */
[----:B0-----:R-:W-:-:S06]  /*04c0*/  IMAD.WIDE R8, R5, 0x4, R8 ;  /* 0x0000000405087825 */ /* 0x001fcc00078e0208 */
[----:B-1----:R-:W3:Y:S01]  /*04d0*/  LDG.E.CONSTANT R8, desc[UR6][R8.64] ;  /* 0x0000000608087981 */ /* 0x002ee2000c1e9900 */
[----:B--2---:R-:W-:-:S06]  /*04e0*/  IMAD.WIDE R10, R6, 0x4, R10 ;  /* 0x00000004060a7825 */ /* 0x004fcc00078e020a */
[----:B------:R0:W2:Y:S01]  /*04f0*/  LDG.E.CONSTANT R10, desc[UR6][R10.64] ;  /* 0x000000060a0a7981 */ /* 0x0000a2000c1e9900 */
[----:B------:R-:W-:-:S04]  /*0500*/  ISETP.GE.AND P0, PT, R6, R3, PT ;  /* 0x000000030600720c */ /* 0x000fc80003f06270 */
[----:B------:R-:W-:Y:S02]  /*0510*/  FSEL R3, RZ, 1, P0 ;  /* 0x3f800000ff037808 */ /* 0x000fe40000000000 */
[----:B------:R-:W-:-:S04]  /*0520*/  SHF.R.U32.HI R0, RZ, 0x5, R0 ;  /* 0x00000005ff007819 */ /* 0x000fc80000011600 */
[----:B------:R-:W1:Y:S08]  /*0530*/  I2F.U32.RP R12, R0 ;  /* 0x00000000000c7306 */ /* 0x000e700000209000 */
[----:B-1----:R-:W1:Y:S01]  /*0540*/  MUFU.RCP R12, R12 ;  /* 0x0000000c000c7308 */ /* 0x002e620000001000 */
[----:B0-----:R-:W-:Y:S01]  /*0550*/  IADD3 R11, PT, PT, RZ, -R0, RZ ;  /* 0x80000000ff0b7210 */ /* 0x001fe20007ffe0ff */
[----:B-1----:R-:W-:-:S06]  /*0560*/  VIADD R7, R12, 0xffffffe ;  /* 0x0ffffffe0c077836 */ /* 0x002fcc0000000000 */
[----:B------:R-:W0:Y:S01]  /*0570*/  F2I.FTZ.U32.TRUNC.NTZ R7, R7 ;  /* 0x0000000700077305 */ /* 0x000e22000021f000 */
[----:B------:R-:W-:Y:S01]  /*0580*/  ISETP.GT.AND P1, PT, R4, 0x1f, PT ;  /* 0x0000001f0400780c */ /* 0x000fe20003f24270 */
[----:B0-----:R-:W-:Y:S01]  /*0590*/  IMAD R11, R11, R7, RZ ;  /* 0x000000070b0b7224 */ /* 0x001fe200078e02ff */
[----:B------:R-:W-:Y:S01]  /*05a0*/  ISETP.NE.U32.AND P3, PT, R0, RZ, PT ;  /* 0x000000ff0000720c */ /* 0x000fe20003f65070 */
[----:B---3--:R-:W-:-:S04]  /*05b0*/  FMUL R3, R3, R8 ;  /* 0x0000000803037220 */ /* 0x008fc80000400000 */
[----:B--2---:R-:W-:-:S05]  /*05c0*/  FMUL R5, R3, R10 ;  /* 0x0000000a03057220 */ /* 0x004fca0000400000 */
[----:B------:R-:W0:Y:S02]  /*05d0*/  SHFL.DOWN PT, R14, R5, 0x10, 0x1f ;  /* 0x0a001f00050e7f89 */ /* 0x000e2400000e0000 */
[----:B0-----:R-:W-:-:S05]  /*05e0*/  FADD R14, R5, R14 ;  /* 0x0000000e050e7221 */ /* 0x001fca0000000000 */
[----:B------:R-:W0:Y:S02]  /*05f0*/  SHFL.DOWN PT, R3, R14, 0x8, 0x1f ;  /* 0x09001f000e037f89 */ /* 0x000e2400000e0000 */
[----:B0-----:R-:W-:Y:S01]  /*0600*/  FADD R9, R14, R3 ;  /* 0x000000030e097221 */ /* 0x001fe20000000000 */
[----:B------:R-:W-:-:S04]  /*0610*/  SHF.R.S32.HI R3, RZ, 0x1f, R6 ;  /* 0x0000001fff037819 */ /* 0x000fc80000011406 */
[----:B------:R-:W0:Y:S01]  /*0620*/  SHFL.DOWN PT, R10, R9, 0x4, 0x1f ;  /* 0x08801f00090a7f89 */ /* 0x000e2200000e0000 */
[----:B------:R-:W-:-:S04]  /*0630*/  LEA.HI R3, R3, R6, RZ, 0x5 ;  /* 0x0000000603037211 */ /* 0x000fc800078f28ff */
[----:B------:R-:W-:Y:S02]  /*0640*/  SHF.R.S32.HI R5, RZ, 0x5, R3 ;  /* 0x00000005ff057819 */ /* 0x000fe40000011403 */
[----:B------:R-:W-:Y:S02]  /*0650*/  SHF.R.S32.HI R3, RZ, 0x1f, R4 ;  /* 0x0000001fff037819 */ /* 0x000fe40000011404 */
[----:B------:R-:W-:Y:S02]  /*0660*/  LEA.HI R6, R5, R5, RZ, 0x5 ;  /* 0x0000000505067211 */ /* 0x000fe400078f28ff */
[----:B------:R-:W-:Y:S02]  /*0670*/  LEA.HI R3, R3, R4, RZ, 0x5 ;  /* 0x0000000403037211 */ /* 0x000fe400078f28ff */
[----:B------:R-:W-:Y:S01]  /*0680*/  LOP3.LUT R8, R6, 0xffffffe0, RZ, 0xc0, !PT ;  /* 0xffffffe006087812 */ /* 0x000fe200078ec0ff */
[----:B------:R-:W-:Y:S01]  /*0690*/  IMAD.MOV.U32 R6, RZ, RZ, RZ ;  /* 0x000000ffff067224 */ /* 0x000fe200078e00ff */
[----:B------:R-:W-:-:S02]  /*06a0*/  LOP3.LUT R3, R3, 0xffffffe0, RZ, 0xc0, !PT ;  /* 0xffffffe003037812 */ /* 0x000fc400078ec0ff */
[----:B------:R-:W-:Y:S01]  /*06b0*/  IADD3 R5, PT, PT, R5, -R8, RZ ;  /* 0x8000000805057210 */ /* 0x000fe20007ffe0ff */
[----:B------:R-:W-:-:S04]  /*06c0*/  IMAD.HI.U32 R6, R7, R11, R6 ;  /* 0x0000000b07067227 */ /* 0x000fc800078e0006 */
[----:B0-----:R-:W-:Y:S01]  /*06d0*/  FADD R10, R9, R10 ;  /* 0x0000000a090a7221 */ /* 0x001fe20000000000 */
[----:B------:R-:W-:Y:S02]  /*06e0*/  IMAD.IADD R3, R4, 0x1, -R3 ;  /* 0x0000000104037824 */ /* 0x000fe400078e0a03 */
[----:B------:R-:W-:Y:S02]  /*06f0*/  IMAD.HI.U32 R6, R6, R5, RZ ;  /* 0x0000000506067227 */ /* 0x000fe400078e00ff */
[----:B------:R-:W0:Y:S01]  /*0700*/  SHFL.DOWN PT, R7, R10, 0x2, 0x1f ;  /* 0x08401f000a077f89 */ /* 0x000e2200000e0000 */
[----:B------:R-:W-:Y:S02]  /*0710*/  ISETP.NE.AND P0, PT, R3, RZ, PT ;  /* 0x000000ff0300720c */ /* 0x000fe40003f05270 */
[----:B------:R-:W-:Y:S01]  /*0720*/  IADD3 R6, PT, PT, -R6, RZ, RZ ;  /* 0x000000ff06067210 */ /* 0x000fe20007ffe1ff */
[----:B------:R-:W1:Y:S04]  /*0730*/  @!P1 S2R R11, SR_CgaCtaId ;  /* 0x00000000000b9919 */ /* 0x000e680000008800 */
[----:B------:R-:W-:-:S05]  /*0740*/  IMAD R5, R0, R6, R5 ;  /* 0x0000000600057224 */ /* 0x000fca00078e0205 */
[----:B------:R-:W-:Y:S01]  /*0750*/  ISETP.GE.U32.AND P2, PT, R5, R0, PT ;  /* 0x000000000500720c */ /* 0x000fe20003f46070 */
[----:B------:R-:W2:Y:S01]  /*0760*/  @!P0 S2R R13, SR_CgaCtaId ;  /* 0x00000000000d8919 */ /* 0x000ea20000008800 */
[----:B0-----:R-:W-:-:S11]  /*0770*/  FADD R8, R10, R7 ;  /* 0x000000070a087221 */ /* 0x001fd60000000000 */
[----:B------:R-:W-:Y:S01]  /*0780*/  @P2 IMAD.IADD R5, R5, 0x1, -R0 ;  /* 0x0000000105052824 */ /* 0x000fe200078e0a00 */
[----:B------:R-:W0:Y:S04]  /*0790*/  SHFL.DOWN PT, R9, R8, 0x1, 0x1f ;  /* 0x08201f0008097f89 */ /* 0x000e2800000e0000 */
[----:B------:R-:W-:Y:S02]  /*07a0*/  ISETP.GE.U32.AND P2, PT, R5, R0, PT ;  /* 0x000000000500720c */ /* 0x000fe40003f46070 */
[----:B------:R-:W-:Y:S02]  /*07b0*/  @!P1 MOV R6, 0x400 ;  /* 0x0000040000069802 */ /* 0x000fe40000000f00 */
[----:B------:R-:W-:Y:S02]  /*07c0*/  @!P0 MOV R10, 0x400 ;  /* 0x00000400000a8802 */ /* 0x000fe40000000f00 */
[----:B-1----:R-:W-:-:S07]  /*07d0*/  @!P1 LEA R7, R11, R6, 0x18 ;  /* 0x000000060b079211 */ /* 0x002fce00078ec0ff */
[----:B------:R-:W-:Y:S02]  /*07e0*/  @P2 IADD3 R5, PT, PT, -R0, R5, RZ ;  /* 0x0000000500052210 */ /* 0x000fe40007ffe1ff */
[----:B------:R-:W-:Y:S02]  /*07f0*/  @!P3 LOP3.LUT R5, RZ, R0, RZ, 0x33, !PT ;  /* 0x00000000ff05b212 */ /* 0x000fe400078e33ff */
[----:B--2---:R-:W-:Y:S01]  /*0800*/  @!P0 LEA R10, R13, R10, 0x18 ;  /* 0x0000000a0d0a8211 */ /* 0x004fe200078ec0ff */
[----:B------:R-:W-:Y:S01]  /*0810*/  @!P1 IMAD R7, R4, 0x4, R7 ;  /* 0x0000000404079824 */ /* 0x000fe200078e0207 */
[C---:B------:R-:W-:Y:S02]  /*0820*/  ISETP.NE.AND P2, PT, R5.reuse, RZ, PT ;  /* 0x000000ff0500720c */ /* 0x040fe40003f45270 */
[----:B------:R-:W-:Y:S01]  /*0830*/  @!P0 LEA R5, R5, R10, 0x2 ;  /* 0x0000000a05058211 */ /* 0x000fe200078e10ff */
[----:B0-----:R-:W-:Y:S01]  /*0840*/  FADD R8, R8, R9 ;  /* 0x0000000908087221 */ /* 0x001fe20000000000 */
[----:B------:R0:W-:Y:S04]  /*0850*/  @!P1 STS [R7], RZ ;  /* 0x000000ff07009388 */ /* 0x0001e80000000800 */
[----:B------:R0:W-:Y:S01]  /*0860*/  @!P0 STS [R5], R8 ;  /* 0x0000000805008388 */ /* 0x0001e20000000800 */
[----:B------:R-:W-:Y:S06]  /*0870*/  BAR.SYNC.DEFER_BLOCKING 0x0 ;  /* 0x0000000000007b1d */ /* 0x000fec0000010000 */
[----:B------:R-:W-:Y:S05]  /*0880*/  @P2 EXIT ;  /* 0x000000000000294d */ /* 0x000fea0003800000 */
[----:B------:R-:W1:Y:S01]  /*0890*/  S2UR UR5, SR_CgaCtaId ;  /* 0x00000000000579c3 */ /* 0x000e620000008800 */
[----:B------:R-:W-:Y:S02]  /*08a0*/  UMOV UR4, 0x400 ;  /* 0x0000040000047882 */ /* 0x000fe40000000000 */
[----:B-1----:R-:W-:-:S06]  /*08b0*/  ULEA UR4, UR5, UR4, 0x18 ;  /* 0x0000000405047291 */ /* 0x002fcc000f8ec0ff */
[----:B------:R-:W-:-:S06]  /*08c0*/  LEA R3, R3, UR4, 0x2 ;  /* 0x0000000403037c11 */ /* 0x000fcc000f8e10ff */
[----:B------:R-:W1:Y:S04]  /*08d0*/  LDS R3, [R3] ;  /* 0x0000000003037984 */ /* 0x000e680000000800 */
[----:B-1----:R-:W1:Y:S02]  /*08e0*/  SHFL.DOWN PT, R0, R3, 0x10, 0x1f ;  /* 0x0a001f0003007f89 */ /* 0x002e6400000e0000 */
[----:B-1----:R-:W-:-:S05]  /*08f0*/  FADD R0, R3, R0 ;  /* 0x0000000003007221 */ /* 0x002fca0000000000 */
[----:B0-----:R-:W0:Y:S02]  /*0900*/  SHFL.DOWN PT, R5, R0, 0x8, 0x1f ;  /* 0x09001f0000057f89 */ /* 0x001e2400000e0000 */
        /* <DEDUP_REMOVED lines=8> */
[----:B01----:R-:W-:Y:S01]  /*0990*/  FADD R7, R7, R6 ;  /* 0x0000000607077221 */ /* 0x003fe20000000000 */
[----:B--2---:R-:W-:-:S05]  /*09a0*/  IMAD.WIDE.U32 R2, R2, 0x4, R4 ;  /* 0x0000000402027825 */ /* 0x004fca00078e0004 */
[----:B------:R-:W-:Y:S01]  /*09b0*/  REDG.E.ADD.F32.FTZ.RN.STRONG.GPU desc[UR6][R2.64], R7 ;  /* 0x00000007020079a6 */ /* 0x000fe2000c12f306 */
[----:B------:R-:W-:Y:S05]  /*09c0*/  EXIT ;  /* 0x000000000000794d */ /* 0x000fea0003800000 */
.L_x_115:
        /* <DEDUP_REMOVED lines=11> */
.L_x_125:


//--------------------- .text._Z9mv_reducePKfS0_Pfii --------------------------
	.section	.text._Z9mv_reducePKfS0_Pfii,"ax",@progbits
	.align	128
        .global         _Z9mv_reducePKfS0_Pfii
        .type           _Z9mv_reducePKfS0_Pfii,@function
        .size           _Z9mv_reducePKfS0_Pfii,(.L_x_126 - _Z9mv_reducePKfS0_Pfii)
        .other          _Z9mv_reducePKfS0_Pfii,@"STO_CUDA_ENTRY STV_DEFAULT"
_Z9mv_reducePKfS0_Pfii:
.text._Z9mv_reducePKfS0_Pfii:
[----:B------:R-:W-:Y:S08]  /*0000*/  LDC R1, c[0x0][0x37c] ;  /* 0x0000df00ff017b82 */ /* 0x000ff00000000800 */
[----:B------:R-:W0:Y:S01]  /*0010*/  LDC R7, c[0x0][0x39c] ;  /* 0x0000e700ff077b82 */ /* 0x000e220000000800 */
[----:B------:R-:W1:Y:S01]  /*0020*/  S2R R0, SR_TID.X ;  /* 0x0000000000007919 */ /* 0x000e620000002100 */
[----:B------:R-:W2:Y:S06]  /*0030*/  LDCU UR6, c[0x0][0x398] ;  /* 0x00007300ff0677ac */ /* 0x000eac0008000800 */
[----:B------:R-:W1:Y:S08]  /*0040*/  S2UR UR4, SR_CTAID.X ;  /* 0x00000000000479c3 */ /* 0x000e700000002500 */
[----:B------:R-:W1:Y:S01]  /*0050*/  LDC R3, c[0x0][0x360] ;  /* 0x0000d800ff037b82 */ /* 0x000e620000000800 */
[----:B0-----:R-:W-:-:S07]  /*0060*/  IABS R13, R7 ;  /* 0x00000007000d7213 */ /* 0x001fce0000000000 */
[----:B------:R-:W0:Y:S01]  /*0070*/  S2UR UR5, SR_CgaCtaId ;  /* 0x00000000000579c3 */ /* 0x000e220000008800 */
[----:B------:R-:W-:Y:S01]  /*0080*/  LOP3.LUT R12, RZ, R7, RZ, 0x33, !PT ;  /* 0x00000007ff0c7212 */ /* 0x000fe200078e33ff */
[----:B------:R-:W3:Y:S01]  /*0090*/  I2F.RP R2, R13 ;  /* 0x0000000d00027306 */ /* 0x000ee20000209400 */
[----:B-1----:R-:W-:Y:S01]  /*00a0*/  IMAD R6, R3, UR4, R0 ;  /* 0x0000000403067c24 */ /* 0x002fe2000f8e0200 */
[----:B------:R-:W-:-:S06]  /*00b0*/  UMOV UR4, 0x400 ;  /* 0x0000040000047882 */ /* 0x000fcc0000000000 */
[----:B---3--:R-:W1:Y:S01]  /*00c0*/  MUFU.RCP R2, R2 ;  /* 0x0000000200027308 */ /* 0x008e620000001000 */
[----:B------:R-:W-:Y:S01]  /*00d0*/  IABS R10, R6 ;  /* 0x00000006000a7213 */ /* 0x000fe20000000000 */
[----:B0-----:R-:W-:-:S06]  /*00e0*/  ULEA UR4, UR5, UR4, 0x18 ;  /* 0x0000000405047291 */ /* 0x001fcc000f8ec0ff */
[----:B------:R-:W-:Y:S01]  /*00f0*/  LEA R11, R0, UR4, 0x2 ;  /* 0x00000004000b7c11 */ /* 0x000fe2000f8e10ff */
[----:B-1----:R-:W-:-:S04]  /*0100*/  VIADD R4, R2, 0xffffffe ;  /* 0x0ffffffe02047836 */ /* 0x002fc80000000000 */
[----:B------:R0:W1:Y:S02]  /*0110*/  F2I.FTZ.U32.TRUNC.NTZ R5, R4 ;  /* 0x0000000400057305 */ /* 0x000064000021f000 */
[----:B0-----:R-:W-:Y:S02]  /*0120*/  IMAD.MOV.U32 R4, RZ, RZ, RZ ;  /* 0x000000ffff047224 */ /* 0x001fe400078e00ff */
[----:B-1----:R-:W-:-:S04]  /*0130*/  IMAD.MOV R8, RZ, RZ, -R5 ;  /* 0x000000ffff087224 */ /* 0x002fc800078e0a05 */
[----:B------:R-:W-:-:S04]  /*0140*/  IMAD R9, R8, R13, RZ ;  /* 0x0000000d08097224 */ /* 0x000fc800078e02ff */
[----:B------:R-:W-:-:S06]  /*0150*/  IMAD.HI.U32 R5, R5, R9, R4 ;  /* 0x0000000905057227 */ /* 0x000fcc00078e0004 */
[----:B------:R-:W-:-:S04]  /*0160*/  IMAD.HI.U32 R5, R5, R10, RZ ;  /* 0x0000000a05057227 */ /* 0x000fc800078e00ff */
[----:B------:R-:W-:-:S04]  /*0170*/  IMAD.MOV R2, RZ, RZ, -R5 ;  /* 0x000000ffff027224 */ /* 0x000fc800078e0a05 */
[----:B------:R-:W-:Y:S01]  /*0180*/  IMAD R10, R13, R2, R10 ;  /* 0x000000020d0a7224 */ /* 0x000fe200078e020a */
[----:B------:R-:W-:-:S04]  /*0190*/  LOP3.LUT R2, R6, R7, RZ, 0x3c, !PT ;  /* 0x0000000706027212 */ /* 0x000fc800078e3cff */
[----:B------:R-:W-:Y:S02]  /*01a0*/  ISETP.GT.U32.AND P1, PT, R13, R10, PT ;  /* 0x0000000a0d00720c */ /* 0x000fe40003f24070 */
[----:B------:R-:W-:-:S11]  /*01b0*/  ISETP.GE.AND P2, PT, R2, RZ, PT ;  /* 0x000000ff0200720c */ /* 0x000fd60003f46270 */
[----:B------:R-:W-:Y:S02]  /*01c0*/  @!P1 IMAD.IADD R10, R10, 0x1, -R13 ;  /* 0x000000010a0a9824 */ /* 0x000fe400078e0a0d */
[----:B------:R-:W-:Y:S01]  /*01d0*/  @!P1 VIADD R5, R5, 0x1 ;  /* 0x0000000105059836 */ /* 0x000fe20000000000 */
[----:B------:R-:W-:Y:S02]  /*01e0*/  ISETP.GE.U32.AND P1, PT, R0, R3, PT ;  /* 0x000000030000720c */ /* 0x000fe40003f26070 */
[----:B------:R-:W-:-:S11]  /*01f0*/  ISETP.GE.U32.AND P0, PT, R10, R13, PT ;  /* 0x0000000d0a00720c */ /* 0x000fd60003f06070 */
[----:B------:R0:W-:Y:S02]  /*0200*/  @!P1 STS [R11], RZ ;  /* 0x000000ff0b009388 */ /* 0x0001e40000000800 */
[----:B------:R-:W-:Y:S01]  /*0210*/  @P0 IADD3 R5, PT, PT, R5, 0x1, RZ ;  /* 0x0000000105050810 */ /* 0x000fe20007ffe0ff */
[----:B------:R-:W-:Y:S01]  /*0220*/  BAR.SYNC.DEFER_BLOCKING 0x0 ;  /* 0x0000000000007b1d */ /* 0x000fe20000010000 */
[----:B------:R-:W-:-:S03]  /*0230*/  ISETP.NE.AND P0, PT, R7, RZ, PT ;  /* 0x000000ff0700720c */ /* 0x000fc60003f05270 */
[----:B------:R-:W-:-:S05]  /*0240*/  @!P2 IMAD.MOV R5, RZ, RZ, -R5 ;  /* 0x000000ffff05a224 */ /* 0x000fca00078e0a05 */
[----:B------:R-:W-:-:S04]  /*0250*/  SEL R2, R12, R5, !P0 ;  /* 0x000000050c027207 */ /* 0x000fc80004000000 */
[----:B--2---:R-:W-:-:S13]  /*0260*/  ISETP.GE.AND P2, PT, R2, UR6, PT ;  /* 0x0000000602007c0c */ /* 0x004fda000bf46270 */
[----:B0-----:R-:W-:Y:S05]  /*0270*/  @P2 EXIT ;  /* 0x000000000000294d */ /* 0x001fea0003800000 */
[----:B------:R-:W-:Y:S01]  /*0280*/  ISETP.GE.AND P3, PT, R7, RZ, PT ;  /* 0x000000ff0700720c */ /* 0x000fe20003f66270 */
[----:B------:R-:W0:Y:S01]  /*0290*/  LDCU.64 UR6, c[0x0][0x358] ;  /* 0x00006b00ff0677ac */ /* 0x000e220008000a00 */
[----:B------:R-:W-:Y:S01]  /*02a0*/  ISETP.GE.U32.AND P1, PT, R3, 0x2, PT ;  /* 0x000000020300780c */ /* 0x000fe20003f26070 */
[----:B------:R-:W-:Y:S01]  /*02b0*/  IMAD.MOV.U32 R8, RZ, RZ, RZ ;  /* 0x000000ffff087224 */ /* 0x000fe200078e00ff */
[----:B------:R-:W-:-:S09]  /*02c0*/  ISETP.NE.AND P2, PT, R0, RZ, PT ;  /* 0x000000ff0000720c */ /* 0x000fd20003f45270 */
[----:B------:R-:W-:Y:S05]  /*02d0*/  @!P3 BRA `(.L_x_116) ;  /* 0x000000000038b947 */ /* 0x000fea0003800000 */
[----:B------:R-:W-:Y:S01]  /*02e0*/  ISETP.GE.AND P4, PT, R6, RZ, PT ;  /* 0x000000ff0600720c */ /* 0x000fe20003f86270 */
[----:B------:R-:W1:Y:S01]  /*02f0*/  LDC.64 R8, c[0x0][0x388] ;  /* 0x0000e200ff087b82 */ /* 0x000e620000000a00 */
[----:B------:R-:W-:Y:S01]  /*0300*/  ISETP.GT.U32.AND P3, PT, R13, R10, PT ;  /* 0x0000000a0d00720c */ /* 0x000fe20003f64070 */
[----:B------:R-:W-:-:S05]  /*0310*/  IMAD.IADD R13, R10, 0x1, -R13 ;  /* 0x000000010a0d7824 */ /* 0x000fca00078e0a0d */
[----:B------:R-:W-:Y:S01]  /*0320*/  SEL R13, R13, R10, !P3 ;  /* 0x0000000a0d0d7207 */ /* 0x000fe20005800000 */
[----:B------:R-:W2:Y:S04]  /*0330*/  LDC.64 R4, c[0x0][0x380] ;  /* 0x0000e000ff047b82 */ /* 0x000ea80000000a00 */
[----:B------:R-:W-:-:S04]  /*0340*/  @!P4 IADD3 R13, PT, PT, -R13, RZ, RZ ;  /* 0x000000ff0d0dc210 */ /* 0x000fc80007ffe1ff */
[----:B------:R-:W-:-:S05]  /*0350*/  SEL R13, R12, R13, !P0 ;  /* 0x0000000d0c0d7207 */ /* 0x000fca0004000000 */
[----:B------:R-:W-:Y:S02]  /*0360*/  IMAD R15, R2, R7, R13 ;  /* 0x00000007020f7224 */ /* 0x000fe400078e020d */
[----:B-1----:R-:W-:-:S06]  /*0370*/  IMAD.WIDE R6, R13, 0x4, R8 ;  /* 0x000000040d067825 */ /* 0x002fcc00078e0208 */
[----:B0-----:R-:W3:Y:S01]  /*0380*/  LDG.E.CONSTANT R7, desc[UR6][R6.64] ;  /* 0x0000000606077981 */ /* 0x001ee2000c1e9900 */
[----:B--2---:R-:W-:-:S06]  /*0390*/  IMAD.WIDE R4, R15, 0x4, R4 ;  /* 0x000000040f047825 */ /* 0x004fcc00078e0204 */
[----:B------:R-:W3:Y:S02]  /*03a0*/  LDG.E.CONSTANT R4, desc[UR6][R4.64] ;  /* 0x0000000604047981 */ /* 0x000ee4000c1e9900 */
[----:B---3--:R-:W-:-:S07]  /*03b0*/  FMUL R8, R4, R7 ;  /* 0x0000000704087220 */ /* 0x008fce0000400000 */
.L_x_116:
[----:B------:R1:W-:Y:S01]  /*03c0*/  STS [R11], R8 ;  /* 0x000000080b007388 */ /* 0x0003e20000000800 */
[----:B------:R-:W-:Y:S05]  /*03d0*/  @!P1 BRA `(.L_x_117) ;  /* 0x00000000002c9947 */ /* 0x000fea0003800000 */
.L_x_118:
[----:B------:R-:W-:Y:S01]  /*03e0*/  BAR.SYNC.DEFER_BLOCKING 0x0 ;  /* 0x0000000000007b1d */ /* 0x000fe20000010000 */
[----:B------:R-:W-:-:S04]  /*03f0*/  SHF.R.U32.HI R7, RZ, 0x1, R3 ;  /* 0x00000001ff077819 */ /* 0x000fc80000011603 */
[----:B------:R-:W-:-:S13]  /*0400*/  ISETP.GE.U32.AND P0, PT, R0, R7, PT ;  /* 0x000000070000720c */ /* 0x000fda0003f06070 */
[----:B------:R-:W-:Y:S01]  /*0410*/  @!P0 IMAD R4, R7, 0x4, R11 ;  /* 0x0000000407048824 */ /* 0x000fe200078e020b */
[----:B------:R-:W-:Y:S05]  /*0420*/  @!P0 LDS R5, [R11] ;  /* 0x000000000b058984 */ /* 0x000fea0000000800 */
[----:B------:R-:W2:Y:S02]  /*0430*/  @!P0 LDS R4, [R4] ;  /* 0x0000000004048984 */ /* 0x000ea40000000800 */
[----:B--2---:R-:W-:-:S05]  /*0440*/  @!P0 FADD R6, R4, R5 ;  /* 0x0000000504068221 */ /* 0x004fca0000000000 */
[----:B------:R2:W-:Y:S01]  /*0450*/  @!P0 STS [R11], R6 ;  /* 0x000000060b008388 */ /* 0x0005e20000000800 */
[----:B------:R-:W-:Y:S01]  /*0460*/  ISETP.GT.U32.AND P0, PT, R3, 0x3, PT ;  /* 0x000000030300780c */ /* 0x000fe20003f04070 */
[----:B------:R-:W-:-:S12]  /*0470*/  IMAD.MOV.U32 R3, RZ, RZ, R7 ;  /* 0x000000ffff037224 */ /* 0x000fd800078e0007 */
[----:B--2---:R-:W-:Y:S05]  /*0480*/  @P0 BRA `(.L_x_118) ;  /* 0xfffffffc00d40947 */ /* 0x004fea000383ffff */
.L_x_117:
[----:B0-----:R-:W-:Y:S05]  /*0490*/  @P2 EXIT ;  /* 0x000000000000294d */ /* 0x001fea0003800000 */
[----:B------:R-:W0:Y:S01]  /*04a0*/  S2UR UR5, SR_CgaCtaId ;  /* 0x00000000000579c3 */ /* 0x000e220000008800 */
[----:B------:R-:W-:-:S07]  /*04b0*/  UMOV UR4, 0x400 ;  /* 0x0000040000047882 */ /* 0x000fce0000000000 */
[----:B------:R-:W2:Y:S01]  /*04c0*/  LDC.64 R4, c[0x0][0x390] ;  /* 0x0000e400ff047b82 */ /* 0x000ea20000000a00 */
[----:B0-----:R-:W-:Y:S01]  /*04d0*/  ULEA UR4, UR5, UR4, 0x18 ;  /* 0x0000000405047291 */ /* 0x001fe2000f8ec0ff */
[----:B--2---:R-:W-:-:S08]  /*04e0*/  IMAD.WIDE R2, R2, 0x4, R4 ;  /* 0x0000000402027825 */ /* 0x004fd000078e0204 */
[----:B------:R-:W0:Y:S04]  /*04f0*/  LDS R7, [UR4] ;  /* 0x00000004ff077984 */ /* 0x000e280008000800 */
[----:B0-----:R-:W-:Y:S01]  /*0500*/  REDG.E.ADD.F32.FTZ.RN.STRONG.GPU desc[UR6][R2.64], R7 ;  /* 0x00000007020079a6 */ /* 0x001fe2000c12f306 */
[----:B------:R-:W-:Y:S05]  /*0510*/  EXIT ;  /* 0x000000000000794d */ /* 0x000fea0003800000 */
.L_x_119:
        /* <DEDUP_REMOVED lines=14> */
.L_x_126:


//--------------------- .nv.shared._Z3vvaPfS_S_i  --------------------------
	.section	.nv.shared._Z3vvaPfS_S_i,"aw",@nobits
	.sectionflags	@""
	.align	16
	.zero		1024


//--------------------- .nv.shared.reserved.0     --------------------------
	.section	.nv.shared.reserved.0,"aw",@nobits
	.weak		__nv_reservedSMEM_offset_0_alias
	.size		__nv_reservedSMEM_offset_0_alias, 0, 64
	.other		__nv_reservedSMEM_offset_0_alias,@"STO_CUDA_RESERVED_SHARED STV_DEFAULT"
__nv_reservedSMEM_offset_0_alias:
	.zero		0
	.zero		64


//--------------------- .nv.shared._Z21mv_warpReduceGranularPKfS0_Pfii --------------------------
	.section	.nv.shared._Z21mv_warpReduceGranularPKfS0_Pfii,"aw",@nobits
	.sectionflags	@""
	.align	16
	.zero		1024


//--------------------- .nv.shared._Z13mv_warpReducePKfS0_Pfii --------------------------
	.section	.nv.shared._Z13mv_warpReducePKfS0_Pfii,"aw",@nobits
	.sectionflags	@""
	.align	16
	.zero		1024


//--------------------- .nv.shared._Z41mv_warpReduceNoRollOverGranularVectorizedPKfS0_Pfii --------------------------
	.section	.nv.shared._Z41mv_warpReduceNoRollOverGranularVectorizedPKfS0_Pfii,"aw",@nobits
	.sectionflags	@""
	.align	16
	.zero		1024


//--------------------- .nv.shared._Z31mv_warpReduceNoRollOverGranularPKfS0_Pfii --------------------------
	.section	.nv.shared._Z31mv_warpReduceNoRollOverGranularPKfS0_Pfii,"aw",@nobits
	.sectionflags	@""
	.align	16
	.zero		1024


//--------------------- .nv.shared._Z23mv_warpReduceNoRollOverPKfS0_Pfii --------------------------
	.section	.nv.shared._Z23mv_warpReduceNoRollOverPKfS0_Pfii,"aw",@nobits
	.sectionflags	@""
	.align	16
	.zero		1024


//--------------------- .nv.shared._Z9mv_reducePKfS0_Pfii --------------------------
	.section	.nv.shared._Z9mv_reducePKfS0_Pfii,"aw",@nobits
	.sectionflags	@""
	.align	16
	.zero		1024


//--------------------- .nv.constant0._Z3vvaPfS_S_i --------------------------
	.section	.nv.constant0._Z3vvaPfS_S_i,"a",@progbits
	.sectionflags	@""
	.align	4
.nv.constant0._Z3vvaPfS_S_i:
	.zero		924


//--------------------- .nv.constant0._Z21mv_warpReduceGranularPKfS0_Pfii --------------------------
	.section	.nv.constant0._Z21mv_warpReduceGranularPKfS0_Pfii,"a",@progbits
	.sectionflags	@""
	.align	4
.nv.constant0._Z21mv_warpReduceGranularPKfS0_Pfii:
	.zero		928


//--------------------- .nv.constant0._Z13mv_warpReducePKfS0_Pfii --------------------------
	.section	.nv.constant0._Z13mv_warpReducePKfS0_Pfii,"a",@progbits
	.sectionflags	@""
	.align	4
.nv.constant0._Z13mv_warpReducePKfS0_Pfii:
	.zero		928


//--------------------- .nv.constant0._Z41mv_warpReduceNoRollOverGranularVectorizedPKfS0_Pfii --------------------------
	.section	.nv.constant0._Z41mv_warpReduceNoRollOverGranularVectorizedPKfS0_Pfii,"a",@progbits
	.sectionflags	@""
	.align	4
.nv.constant0._Z41mv_warpReduceNoRollOverGranularVectorizedPKfS0_Pfii:
	.zero		928


//--------------------- .nv.constant0._Z31mv_warpReduceNoRollOverGranularPKfS0_Pfii --------------------------
	.section	.nv.constant0._Z31mv_warpReduceNoRollOverGranularPKfS0_Pfii,"a",@progbits
	.sectionflags	@""
	.align	4
.nv.constant0._Z31mv_warpReduceNoRollOverGranularPKfS0_Pfii:
	.zero		928


//--------------------- .nv.constant0._Z23mv_warpReduceNoRollOverPKfS0_Pfii --------------------------
	.section	.nv.constant0._Z23mv_warpReduceNoRollOverPKfS0_Pfii,"a",@progbits
	.sectionflags	@""
	.align	4
.nv.constant0._Z23mv_warpReduceNoRollOverPKfS0_Pfii:
	.zero		928


//--------------------- .nv.constant0._Z9mv_reducePKfS0_Pfii --------------------------
	.section	.nv.constant0._Z9mv_reducePKfS0_Pfii,"a",@progbits
	.sectionflags	@""
	.align	4
.nv.constant0._Z9mv_reducePKfS0_Pfii:
	.zero		928


//--------------------- SYMBOLS --------------------------

	.type		.nv.reservedSmem.offset0,@object
	.size		.nv.reservedSmem.offset0,0x4
	.type		.nv.reservedSmem.cap,@object
	.size		.nv.reservedSmem.cap,0x4
